//
// Generated by NVIDIA NVVM Compiler
//
// Compiler Build ID: CL-36424714
// Cuda compilation tools, release 13.0, V13.0.88
// Based on NVVM 20.0.0
//

.version 9.0
.target sm_100
.address_size 64

	// .globl	_Z11basicKernelPfS_i
// _ZZ16optimizedKernel2PfS_iE6s_data has been demoted

.visible .entry _Z11basicKernelPfS_i(
	.param .u64 .ptr .align 1 _Z11basicKernelPfS_i_param_0,
	.param .u64 .ptr .align 1 _Z11basicKernelPfS_i_param_1,
	.param .u32 _Z11basicKernelPfS_i_param_2
)
{
	.reg .pred 	%p<2>;
	.reg .b32 	%r<6>;
	.reg .b32 	%f<4>;
	.reg .b64 	%rd<8>;

	ld.param.u64 	%rd1, [_Z11basicKernelPfS_i_param_0];
	ld.param.u64 	%rd2, [_Z11basicKernelPfS_i_param_1];
	ld.param.u32 	%r2, [_Z11basicKernelPfS_i_param_2];
	mov.u32 	%r3, %ctaid.x;
	mov.u32 	%r4, %ntid.x;
	mov.u32 	%r5, %tid.x;
	mad.lo.s32 	%r1, %r3, %r4, %r5;
	setp.ge.s32 	%p1, %r1, %r2;
	@%p1 bra 	$L__BB0_2;
	cvta.to.global.u64 	%rd3, %rd1;
	cvta.to.global.u64 	%rd4, %rd2;
	mul.wide.s32 	%rd5, %r1, 4;
	add.s64 	%rd6, %rd3, %rd5;
	ld.global.f32 	%f1, [%rd6];
	fma.rn.f32 	%f2, %f1, %f1, %f1;
	add.f32 	%f3, %f2, 0f3F800000;
	add.s64 	%rd7, %rd4, %rd5;
	st.global.f32 	[%rd7], %f3;
$L__BB0_2:
	ret;

}
	// .globl	_Z16optimizedKernel1PfS_i
.visible .entry _Z16optimizedKernel1PfS_i(
	.param .u64 .ptr .align 1 _Z16optimizedKernel1PfS_i_param_0,
	.param .u64 .ptr .align 1 _Z16optimizedKernel1PfS_i_param_1,
	.param .u32 _Z16optimizedKernel1PfS_i_param_2
)
{
	.reg .pred 	%p<2>;
	.reg .b32 	%r<27>;
	.reg .b32 	%f<42>;
	.reg .b64 	%rd<27>;

	ld.param.u64 	%rd1, [_Z16optimizedKernel1PfS_i_param_0];
	ld.param.u64 	%rd2, [_Z16optimizedKernel1PfS_i_param_1];
	ld.param.u32 	%r3, [_Z16optimizedKernel1PfS_i_param_2];
	mov.u32 	%r4, %ctaid.x;
	mov.u32 	%r1, %ntid.x;
	mov.u32 	%r5, %tid.x;
	mad.lo.s32 	%r2, %r4, %r1, %r5;
	setp.ge.s32 	%p1, %r2, %r3;
	@%p1 bra 	$L__BB1_2;
	cvta.to.global.u64 	%rd3, %rd2;
	cvta.to.global.u64 	%rd4, %rd1;
	mov.u32 	%r6, %nctaid.x;
	mul.lo.s32 	%r7, %r1, %r6;
	rem.u32 	%r8, %r2, %r3;
	mul.wide.s32 	%rd5, %r8, 4;
	add.s64 	%rd6, %rd4, %rd5;
	ld.global.f32 	%f1, [%rd6];
	add.s32 	%r9, %r7, %r2;
	rem.u32 	%r10, %r9, %r3;
	mul.wide.s32 	%rd7, %r10, 4;
	add.s64 	%rd8, %rd4, %rd7;
	ld.global.f32 	%f2, [%rd8];
	add.s32 	%r11, %r9, %r7;
	rem.u32 	%r12, %r11, %r3;
	mul.wide.s32 	%rd9, %r12, 4;
	add.s64 	%rd10, %rd4, %rd9;
	ld.global.f32 	%f3, [%rd10];
	add.s32 	%r13, %r11, %r7;
	rem.u32 	%r14, %r13, %r3;
	mul.wide.s32 	%rd11, %r14, 4;
	add.s64 	%rd12, %rd4, %rd11;
	ld.global.f32 	%f4, [%rd12];
	add.s32 	%r15, %r13, %r7;
	rem.u32 	%r16, %r15, %r3;
	mul.wide.s32 	%rd13, %r16, 4;
	add.s64 	%rd14, %rd4, %rd13;
	ld.global.f32 	%f5, [%rd14];
	add.s32 	%r17, %r15, %r7;
	rem.u32 	%r18, %r17, %r3;
	mul.wide.s32 	%rd15, %r18, 4;
	add.s64 	%rd16, %rd4, %rd15;
	ld.global.f32 	%f6, [%rd16];
	add.s32 	%r19, %r17, %r7;
	rem.u32 	%r20, %r19, %r3;
	mul.wide.s32 	%rd17, %r20, 4;
	add.s64 	%rd18, %rd4, %rd17;
	ld.global.f32 	%f7, [%rd18];
	add.s32 	%r21, %r19, %r7;
	rem.u32 	%r22, %r21, %r3;
	mul.wide.s32 	%rd19, %r22, 4;
	add.s64 	%rd20, %rd4, %rd19;
	ld.global.f32 	%f8, [%rd20];
	add.s32 	%r23, %r21, %r7;
	rem.u32 	%r24, %r23, %r3;
	mul.wide.s32 	%rd21, %r24, 4;
	add.s64 	%rd22, %rd4, %rd21;
	ld.global.f32 	%f9, [%rd22];
	add.s32 	%r25, %r23, %r7;
	rem.u32 	%r26, %r25, %r3;
	mul.wide.s32 	%rd23, %r26, 4;
	add.s64 	%rd24, %rd4, %rd23;
	ld.global.f32 	%f10, [%rd24];
	fma.rn.f32 	%f11, %f1, %f1, %f1;
	add.f32 	%f12, %f11, 0f3F800000;
	add.f32 	%f13, %f12, 0f00000000;
	fma.rn.f32 	%f14, %f2, %f2, %f2;
	add.f32 	%f15, %f14, 0f3F800000;
	add.f32 	%f16, %f13, %f15;
	fma.rn.f32 	%f17, %f3, %f3, %f3;
	add.f32 	%f18, %f17, 0f3F800000;
	add.f32 	%f19, %f16, %f18;
	fma.rn.f32 	%f20, %f4, %f4, %f4;
	add.f32 	%f21, %f20, 0f3F800000;
	add.f32 	%f22, %f19, %f21;
	fma.rn.f32 	%f23, %f5, %f5, %f5;
	add.f32 	%f24, %f23, 0f3F800000;
	add.f32 	%f25, %f22, %f24;
	fma.rn.f32 	%f26, %f6, %f6, %f6;
	add.f32 	%f27, %f26, 0f3F800000;
	add.f32 	%f28, %f25, %f27;
	fma.rn.f32 	%f29, %f7, %f7, %f7;
	add.f32 	%f30, %f29, 0f3F800000;
	add.f32 	%f31, %f28, %f30;
	fma.rn.f32 	%f32, %f8, %f8, %f8;
	add.f32 	%f33, %f32, 0f3F800000;
	add.f32 	%f34, %f31, %f33;
	fma.rn.f32 	%f35, %f9, %f9, %f9;
	add.f32 	%f36, %f35, 0f3F800000;
	add.f32 	%f37, %f34, %f36;
	fma.rn.f32 	%f38, %f10, %f10, %f10;
	add.f32 	%f39, %f38, 0f3F800000;
	add.f32 	%f40, %f37, %f39;
	div.rn.f32 	%f41, %f40, 0f41200000;
	mul.wide.s32 	%rd25, %r2, 4;
	add.s64 	%rd26, %rd3, %rd25;
	st.global.f32 	[%rd26], %f41;
$L__BB1_2:
	ret;

}
	// .globl	_Z16optimizedKernel2PfS_i
.visible .entry _Z16optimizedKernel2PfS_i(
	.param .u64 .ptr .align 1 _Z16optimizedKernel2PfS_i_param_0,
	.param .u64 .ptr .align 1 _Z16optimizedKernel2PfS_i_param_1,
	.param .u32 _Z16optimizedKernel2PfS_i_param_2
)
{
	.reg .pred 	%p<3>;
	.reg .b32 	%r<10>;
	.reg .b32 	%f<5>;
	.reg .b64 	%rd<9>;
	// demoted variable
	.shared .align 4 .b8 _ZZ16optimizedKernel2PfS_iE6s_data[1024];
	ld.param.u64 	%rd1, [_Z16optimizedKernel2PfS_i_param_0];
	ld.param.u64 	%rd2, [_Z16optimizedKernel2PfS_i_param_1];
	ld.param.u32 	%r3, [_Z16optimizedKernel2PfS_i_param_2];
	mov.u32 	%r4, %ctaid.x;
	mov.u32 	%r5, %ntid.x;
	mov.u32 	%r6, %tid.x;
	mad.lo.s32 	%r1, %r4, %r5, %r6;
	setp.ge.s32 	%p1, %r1, %r3;
	shl.b32 	%r7, %r6, 2;
	mov.u32 	%r8, _ZZ16optimizedKernel2PfS_iE6s_data;
	add.s32 	%r2, %r8, %r7;
	@%p1 bra 	$L__BB2_2;
	cvta.to.global.u64 	%rd3, %rd1;
	mul.wide.s32 	%rd4, %r1, 4;
	add.s64 	%rd5, %rd3, %rd4;
	ld.global.f32 	%f1, [%rd5];
	st.shared.f32 	[%r2], %f1;
	bra.uni 	$L__BB2_3;
$L__BB2_2:
	mov.b32 	%r9, 0;
	st.shared.u32 	[%r2], %r9;
$L__BB2_3:
	setp.ge.s32 	%p2, %r1, %r3;
	bar.sync 	0;
	@%p2 bra 	$L__BB2_5;
	ld.shared.f32 	%f2, [%r2];
	fma.rn.f32 	%f3, %f2, %f2, %f2;
	add.f32 	%f4, %f3, 0f3F800000;
	cvta.to.global.u64 	%rd6, %rd2;
	mul.wide.s32 	%rd7, %r1, 4;
	add.s64 	%rd8, %rd6, %rd7;
	st.global.f32 	[%rd8], %f4;
$L__BB2_5:
	ret;

}
	// .globl	_Z16optimizedKernel3PfS_i
.visible .entry _Z16optimizedKernel3PfS_i(
	.param .u64 .ptr .align 1 _Z16optimizedKernel3PfS_i_param_0,
	.param .u64 .ptr .align 1 _Z16optimizedKernel3PfS_i_param_1,
	.param .u32 _Z16optimizedKernel3PfS_i_param_2
)
{
	.reg .pred 	%p<3>;
	.reg .b32 	%r<10>;
	.reg .b32 	%f<12>;
	.reg .b64 	%rd<9>;

	ld.param.u64 	%rd1, [_Z16optimizedKernel3PfS_i_param_0];
	ld.param.u64 	%rd2, [_Z16optimizedKernel3PfS_i_param_1];
	ld.param.u32 	%r4, [_Z16optimizedKernel3PfS_i_param_2];
	mov.u32 	%r5, %ctaid.x;
	mov.u32 	%r6, %ntid.x;
	mov.u32 	%r7, %tid.x;
	mad.lo.s32 	%r1, %r5, %r6, %r7;
	setp.ge.s32 	%p1, %r1, %r4;
	@%p1 bra 	$L__BB3_4;
	cvta.to.global.u64 	%rd3, %rd1;
	mul.wide.s32 	%rd4, %r1, 4;
	add.s64 	%rd5, %rd3, %rd4;
	ld.global.f32 	%f11, [%rd5];
	mov.b32 	%r9, 0;
$L__BB3_2:
	.pragma "nounroll";
	fma.rn.f32 	%f4, %f11, %f11, %f11;
	add.f32 	%f5, %f4, 0f3F800000;
	fma.rn.f32 	%f6, %f5, %f5, %f5;
	add.f32 	%f7, %f6, 0f3F800000;
	fma.rn.f32 	%f8, %f7, %f7, %f7;
	add.f32 	%f9, %f8, 0f3F800000;
	fma.rn.f32 	%f10, %f9, %f9, %f9;
	add.f32 	%f11, %f10, 0f3F800000;
	add.s32 	%r9, %r9, 4;
	setp.ne.s32 	%p2, %r9, 16;
	@%p2 bra 	$L__BB3_2;
	cvta.to.global.u64 	%rd6, %rd2;
	add.s64 	%rd8, %rd6, %rd4;
	st.global.f32 	[%rd8], %f11;
$L__BB3_4:
	ret;

}
	// .globl	_Z16optimizedKernel4P6float4S0_i
.visible .entry _Z16optimizedKernel4P6float4S0_i(
	.param .u64 .ptr .align 1 _Z16optimizedKernel4P6float4S0_i_param_0,
	.param .u64 .ptr .align 1 _Z16optimizedKernel4P6float4S0_i_param_1,
	.param .u32 _Z16optimizedKernel4P6float4S0_i_param_2
)
{
	.reg .pred 	%p<2>;
	.reg .b32 	%r<6>;
	.reg .b32 	%f<13>;
	.reg .b64 	%rd<8>;

	ld.param.u64 	%rd1, [_Z16optimizedKernel4P6float4S0_i_param_0];
	ld.param.u64 	%rd2, [_Z16optimizedKernel4P6float4S0_i_param_1];
	ld.param.u32 	%r2, [_Z16optimizedKernel4P6float4S0_i_param_2];
	mov.u32 	%r3, %ctaid.x;
	mov.u32 	%r4, %ntid.x;
	mov.u32 	%r5, %tid.x;
	mad.lo.s32 	%r1, %r3, %r4, %r5;
	setp.ge.s32 	%p1, %r1, %r2;
	@%p1 bra 	$L__BB4_2;
	cvta.to.global.u64 	%rd3, %rd1;
	cvta.to.global.u64 	%rd4, %rd2;
	mul.wide.s32 	%rd5, %r1, 16;
	add.s64 	%rd6, %rd3, %rd5;
	ld.global.v4.f32 	{%f1, %f2, %f3, %f4}, [%rd6];
	fma.rn.f32 	%f5, %f1, %f1, %f1;
	add.f32 	%f6, %f5, 0f3F800000;
	fma.rn.f32 	%f7, %f2, %f2, %f2;
	add.f32 	%f8, %f7, 0f3F800000;
	fma.rn.f32 	%f9, %f3, %f3, %f3;
	add.f32 	%f10, %f9, 0f3F800000;
	fma.rn.f32 	%f11, %f4, %f4, %f4;
	add.f32 	%f12, %f11, 0f3F800000;
	add.s64 	%rd7, %rd4, %rd5;
	st.global.v4.f32 	[%rd7], {%f6, %f8, %f10, %f12};
$L__BB4_2:
	ret;

}


// ===== COMPILED SASS (sm_100) =====

	.target	sm_100

	.elftype	@"ET_EXEC"


//--------------------- .note.nv.tkinfo           --------------------------
	.section	.note.nv.tkinfo,"",@"SHT_NOTE"
	.sectionflags	@"SHF_NOTE_NV_TKINFO"
	.tkinfo
        /*0018*/ 	.word	0x00000002
        /*0030*/ 	.string	""
        /*0030*/ 	.string	"ptxas"
        /*0030*/ 	.string	"Cuda compilation tools, release 13.0, V13.0.88"
        /*0030*/ 	.string	"Build cuda_13.0.r13.0/compiler.36424714_0"
        /*0030*/ 	.string	"-arch sm_100 -m 64 "



//--------------------- .note.nv.cuinfo           --------------------------
	.section	.note.nv.cuinfo,"",@"SHT_NOTE"
	.sectionflags	@"SHF_NOTE_NV_CUINFO"
        /*0018*/ 	.short	0x0002
        /*001a*/ 	.short	0x0064
        /*001c*/ 	.short	0x0082
	.zero		2


//--------------------- .nv.info                  --------------------------
	.section	.nv.info,"",@"SHT_CUDA_INFO"
	.align	4


	//----- nvinfo : EIATTR_REGCOUNT
	.align		4
        /*0000*/ 	.byte	0x04, 0x2f
        /*0002*/ 	.short	(.L_1 - .L_0)
	.align		4
.L_0:
        /*0004*/ 	.word	index@(_Z11basicKernelPfS_i)
        /*0008*/ 	.word	0x0000000a


	//----- nvinfo : EIATTR_FRAME_SIZE
	.align		4
.L_1:
        /*000c*/ 	.byte	0x04, 0x11
        /*000e*/ 	.short	(.L_3 - .L_2)
	.align		4
.L_2:
        /*0010*/ 	.word	index@(_Z11basicKernelPfS_i)
        /*0014*/ 	.word	0x00000000


	//----- nvinfo : EIATTR_REGCOUNT
	.align		4
.L_3:
        /*0018*/ 	.byte	0x04, 0x2f
        /*001a*/ 	.short	(.L_5 - .L_4)
	.align		4
.L_4:
        /*001c*/ 	.word	index@(_Z16optimizedKernel1PfS_i)
        /*0020*/ 	.word	0x0000001b


	//----- nvinfo : EIATTR_FRAME_SIZE
	.align		4
.L_5:
        /*0024*/ 	.byte	0x04, 0x11
        /*0026*/ 	.short	(.L_7 - .L_6)
	.align		4
.L_6:
        /*0028*/ 	.word	index@($__internal_0_$__cuda_sm3x_div_rn_noftz_f32_slowpath)
        /*002c*/ 	.word	0x00000000


	//----- nvinfo : EIATTR_FRAME_SIZE
	.align		4
.L_7:
        /*0030*/ 	.byte	0x04, 0x11
        /*0032*/ 	.short	(.L_9 - .L_8)
	.align		4
.L_8:
        /*0034*/ 	.word	index@(_Z16optimizedKernel1PfS_i)
        /*0038*/ 	.word	0x00000000


	//----- nvinfo : EIATTR_REGCOUNT
	.align		4
.L_9:
        /*003c*/ 	.byte	0x04, 0x2f
        /*003e*/ 	.short	(.L_11 - .L_10)
	.align		4
.L_10:
        /*0040*/ 	.word	index@(_Z16optimizedKernel2PfS_i)
        /*0044*/ 	.word	0x00000008


	//----- nvinfo : EIATTR_FRAME_SIZE
	.align		4
.L_11:
        /*0048*/ 	.byte	0x04, 0x11
        /*004a*/ 	.short	(.L_13 - .L_12)
	.align		4
.L_12:
        /*004c*/ 	.word	index@(_Z16optimizedKernel2PfS_i)
        /*0050*/ 	.word	0x00000000


	//----- nvinfo : EIATTR_REGCOUNT
	.align		4
.L_13:
        /*0054*/ 	.byte	0x04, 0x2f
        /*0056*/ 	.short	(.L_15 - .L_14)
	.align		4
.L_14:
        /*0058*/ 	.word	index@(_Z16optimizedKernel3PfS_i)
        /*005c*/ 	.word	0x0000000a


	//----- nvinfo : EIATTR_FRAME_SIZE
	.align		4
.L_15:
        /*0060*/ 	.byte	0x04, 0x11
        /*0062*/ 	.short	(.L_17 - .L_16)
	.align		4
.L_16:
        /*0064*/ 	.word	index@(_Z16optimizedKernel3PfS_i)
        /*0068*/ 	.word	0x00000000


	//----- nvinfo : EIATTR_REGCOUNT
	.align		4
.L_17:
        /*006c*/ 	.byte	0x04, 0x2f
        /*006e*/ 	.short	(.L_19 - .L_18)
	.align		4
.L_18:
        /*0070*/ 	.word	index@(_Z16optimizedKernel4P6float4S0_i)
        /*0074*/ 	.word	0x0000000e


	//----- nvinfo : EIATTR_FRAME_SIZE
	.align		4
.L_19:
        /*0078*/ 	.byte	0x04, 0x11
        /*007a*/ 	.short	(.L_21 - .L_20)
	.align		4
.L_20:
        /*007c*/ 	.word	index@(_Z16optimizedKernel4P6float4S0_i)
        /*0080*/ 	.word	0x00000000


	//----- nvinfo : EIATTR_MIN_STACK_SIZE
	.align		4
.L_21:
        /*0084*/ 	.byte	0x04, 0x12
        /*0086*/ 	.short	(.L_23 - .L_22)
	.align		4
.L_22:
        /*0088*/ 	.word	index@(_Z16optimizedKernel4P6float4S0_i)
        /*008c*/ 	.word	0x00000000


	//----- nvinfo : EIATTR_MIN_STACK_SIZE
	.align		4
.L_23:
        /*0090*/ 	.byte	0x04, 0x12
        /*0092*/ 	.short	(.L_25 - .L_24)
	.align		4
.L_24:
        /*0094*/ 	.word	index@(_Z16optimizedKernel3PfS_i)
        /*0098*/ 	.word	0x00000000


	//----- nvinfo : EIATTR_MIN_STACK_SIZE
	.align		4
.L_25:
        /*009c*/ 	.byte	0x04, 0x12
        /*009e*/ 	.short	(.L_27 - .L_26)
	.align		4
.L_26:
        /*00a0*/ 	.word	index@(_Z16optimizedKernel2PfS_i)
        /*00a4*/ 	.word	0x00000000


	//----- nvinfo : EIATTR_MIN_STACK_SIZE
	.align		4
.L_27:
        /*00a8*/ 	.byte	0x04, 0x12
        /*00aa*/ 	.short	(.L_29 - .L_28)
	.align		4
.L_28:
        /*00ac*/ 	.word	index@(_Z16optimizedKernel1PfS_i)
        /*00b0*/ 	.word	0x00000000


	//----- nvinfo : EIATTR_MIN_STACK_SIZE
	.align		4
.L_29:
        /*00b4*/ 	.byte	0x04, 0x12
        /*00b6*/ 	.short	(.L_31 - .L_30)
	.align		4
.L_30:
        /*00b8*/ 	.word	index@(_Z11basicKernelPfS_i)
        /*00bc*/ 	.word	0x00000000
.L_31:


//--------------------- .nv.compat                --------------------------
	.section	.nv.compat,"",@"SHT_CUDA_COMPAT_INFO"
	.align	4
        /*0000*/ 	.byte	0x02, 0x09, 0x00, 0x00, 0x02, 0x02, 0x01, 0x00, 0x02, 0x05, 0x05, 0x00, 0x03, 0x07, 0x01, 0x01
        /*0010*/ 	.byte	0x02, 0x03, 0x00, 0x00, 0x02, 0x06, 0x01, 0x00, 0x04, 0x0b, 0x08, 0x00, 0x01, 0x00, 0x00, 0x00
        /*0020*/ 	.byte	0x00, 0x00, 0x00, 0x00


//--------------------- .nv.info._Z16optimizedKernel4P6float4S0_i --------------------------
	.section	.nv.info._Z16optimizedKernel4P6float4S0_i,"",@"SHT_CUDA_INFO"
	.sectionflags	@""
	.align	4


	//----- nvinfo : EIATTR_CUDA_API_VERSION
	.align		4
        /*0000*/ 	.byte	0x04, 0x37
        /*0002*/ 	.short	(.L_33 - .L_32)
.L_32:
        /*0004*/ 	.word	0x00000082


	//----- nvinfo : EIATTR_KPARAM_INFO
	.align		4
.L_33:
        /*0008*/ 	.byte	0x04, 0x17
        /*000a*/ 	.short	(.L_35 - .L_34)
.L_34:
        /*000c*/ 	.word	0x00000000
        /*0010*/ 	.short	0x0002
        /*0012*/ 	.short	0x0010
        /*0014*/ 	.byte	0x00, 0xf0, 0x11, 0x00


	//----- nvinfo : EIATTR_KPARAM_INFO
	.align		4
.L_35:
        /*0018*/ 	.byte	0x04, 0x17
        /*001a*/ 	.short	(.L_37 - .L_36)
.L_36:
        /*001c*/ 	.word	0x00000000
        /*0020*/ 	.short	0x0001
        /*0022*/ 	.short	0x0008
        /*0024*/ 	.byte	0x00, 0xf5, 0x21, 0x00


	//----- nvinfo : EIATTR_KPARAM_INFO
	.align		4
.L_37:
        /*0028*/ 	.byte	0x04, 0x17
        /*002a*/ 	.short	(.L_39 - .L_38)
.L_38:
        /*002c*/ 	.word	0x00000000
        /*0030*/ 	.short	0x0000
        /*0032*/ 	.short	0x0000
        /*0034*/ 	.byte	0x00, 0xf5, 0x21, 0x00


	//----- nvinfo : EIATTR_SPARSE_MMA_MASK
	.align		4
.L_39:
        /*0038*/ 	.byte	0x03, 0x50
        /*003a*/ 	.short	0x0000


	//----- nvinfo : EIATTR_MAXREG_COUNT
	.align		4
        /*003c*/ 	.byte	0x03, 0x1b
        /*003e*/ 	.short	0x00ff


	//----- nvinfo : EIATTR_MERCURY_ISA_VERSION
	.align		4
        /*0040*/ 	.byte	0x03, 0x5f
        /*0042*/ 	.short	0x0101


	//----- nvinfo : EIATTR_VRC_CTA_INIT_COUNT
	.align		4
        /*0044*/ 	.byte	0x02, 0x4a
	.zero		1
	.zero		1


	//----- nvinfo : EIATTR_EXIT_INSTR_OFFSETS
	.align		4
        /*0048*/ 	.byte	0x04, 0x1c
        /*004a*/ 	.short	(.L_41 - .L_40)


	//   ....[0]....
.L_40:
        /*004c*/ 	.word	0x00000070


	//   ....[1]....
        /*0050*/ 	.word	0x00000170


	//----- nvinfo : EIATTR_CBANK_PARAM_SIZE
	.align		4
.L_41:
        /*0054*/ 	.byte	0x03, 0x19
        /*0056*/ 	.short	0x0014


	//----- nvinfo : EIATTR_PARAM_CBANK
	.align		4
        /*0058*/ 	.byte	0x04, 0x0a
        /*005a*/ 	.short	(.L_43 - .L_42)
	.align		4
.L_42:
        /*005c*/ 	.word	index@(.nv.constant0._Z16optimizedKernel4P6float4S0_i)
        /*0060*/ 	.short	0x0380
        /*0062*/ 	.short	0x0014


	//----- nvinfo : EIATTR_SW_WAR
	.align		4
.L_43:
        /*0064*/ 	.byte	0x04, 0x36
        /*0066*/ 	.short	(.L_45 - .L_44)
.L_44:
        /*0068*/ 	.word	0x00000008
.L_45:


//--------------------- .nv.info._Z16optimizedKernel3PfS_i --------------------------
	.section	.nv.info._Z16optimizedKernel3PfS_i,"",@"SHT_CUDA_INFO"
	.sectionflags	@""
	.align	4


	//----- nvinfo : EIATTR_CUDA_API_VERSION
	.align		4
        /*0000*/ 	.byte	0x04, 0x37
        /*0002*/ 	.short	(.L_47 - .L_46)
.L_46:
        /*0004*/ 	.word	0x00000082


	//----- nvinfo : EIATTR_KPARAM_INFO
	.align		4
.L_47:
        /*0008*/ 	.byte	0x04, 0x17
        /*000a*/ 	.short	(.L_49 - .L_48)
.L_48:
        /*000c*/ 	.word	0x00000000
        /*0010*/ 	.short	0x0002
        /*0012*/ 	.short	0x0010
        /*0014*/ 	.byte	0x00, 0xf0, 0x11, 0x00


	//----- nvinfo : EIATTR_KPARAM_INFO
	.align		4
.L_49:
        /*0018*/ 	.byte	0x04, 0x17
        /*001a*/ 	.short	(.L_51 - .L_50)
.L_50:
        /*001c*/ 	.word	0x00000000
        /*0020*/ 	.short	0x0001
        /*0022*/ 	.short	0x0008
        /*0024*/ 	.byte	0x00, 0xf5, 0x21, 0x00


	//----- nvinfo : EIATTR_KPARAM_INFO
	.align		4
.L_51:
        /*0028*/ 	.byte	0x04, 0x17
        /*002a*/ 	.short	(.L_53 - .L_52)
.L_52:
        /*002c*/ 	.word	0x00000000
        /*0030*/ 	.short	0x0000
        /*0032*/ 	.short	0x0000
        /*0034*/ 	.byte	0x00, 0xf5, 0x21, 0x00


	//----- nvinfo : EIATTR_SPARSE_MMA_MASK
	.align		4
.L_53:
        /*0038*/ 	.byte	0x03, 0x50
        /*003a*/ 	.short	0x0000


	//----- nvinfo : EIATTR_MAXREG_COUNT
	.align		4
        /*003c*/ 	.byte	0x03, 0x1b
        /*003e*/ 	.short	0x00ff


	//----- nvinfo : EIATTR_MERCURY_ISA_VERSION
	.align		4
        /*0040*/ 	.byte	0x03, 0x5f
        /*0042*/ 	.short	0x0101


	//----- nvinfo : EIATTR_VRC_CTA_INIT_COUNT
	.align		4
        /*0044*/ 	.byte	0x02, 0x4a
	.zero		1
	.zero		1


	//----- nvinfo : EIATTR_EXIT_INSTR_OFFSETS
	.align		4
        /*0048*/ 	.byte	0x04, 0x1c
        /*004a*/ 	.short	(.L_55 - .L_54)


	//   ....[0]....
.L_54:
        /*004c*/ 	.word	0x00000070


	//   ....[1]....
        /*0050*/ 	.word	0x000001b0


	//----- nvinfo : EIATTR_CBANK_PARAM_SIZE
	.align		4
.L_55:
        /*0054*/ 	.byte	0x03, 0x19
        /*0056*/ 	.short	0x0014


	//----- nvinfo : EIATTR_PARAM_CBANK
	.align		4
        /*0058*/ 	.byte	0x04, 0x0a
        /*005a*/ 	.short	(.L_57 - .L_56)
	.align		4
.L_56:
        /*005c*/ 	.word	index@(.nv.constant0._Z16optimizedKernel3PfS_i)
        /*0060*/ 	.short	0x0380
        /*0062*/ 	.short	0x0014


	//----- nvinfo : EIATTR_SW_WAR
	.align		4
.L_57:
        /*0064*/ 	.byte	0x04, 0x36
        /*0066*/ 	.short	(.L_59 - .L_58)
.L_58:
        /*0068*/ 	.word	0x00000008
.L_59:


//--------------------- .nv.info._Z16optimizedKernel2PfS_i --------------------------
	.section	.nv.info._Z16optimizedKernel2PfS_i,"",@"SHT_CUDA_INFO"
	.sectionflags	@""
	.align	4


	//----- nvinfo : EIATTR_CUDA_API_VERSION
	.align		4
        /*0000*/ 	.byte	0x04, 0x37
        /*0002*/ 	.short	(.L_61 - .L_60)
.L_60:
        /*0004*/ 	.word	0x00000082


	//----- nvinfo : EIATTR_KPARAM_INFO
	.align		4
.L_61:
        /*0008*/ 	.byte	0x04, 0x17
        /*000a*/ 	.short	(.L_63 - .L_62)
.L_62:
        /*000c*/ 	.word	0x00000000
        /*0010*/ 	.short	0x0002
        /*0012*/ 	.short	0x0010
        /*0014*/ 	.byte	0x00, 0xf0, 0x11, 0x00


	//----- nvinfo : EIATTR_KPARAM_INFO
	.align		4
.L_63:
        /*0018*/ 	.byte	0x04, 0x17
        /*001a*/ 	.short	(.L_65 - .L_64)
.L_64:
        /*001c*/ 	.word	0x00000000
        /*0020*/ 	.short	0x0001
        /*0022*/ 	.short	0x0008
        /*0024*/ 	.byte	0x00, 0xf5, 0x21, 0x00


	//----- nvinfo : EIATTR_KPARAM_INFO
	.align		4
.L_65:
        /*0028*/ 	.byte	0x04, 0x17
        /*002a*/ 	.short	(.L_67 - .L_66)
.L_66:
        /*002c*/ 	.word	0x00000000
        /*0030*/ 	.short	0x0000
        /*0032*/ 	.short	0x0000
        /*0034*/ 	.byte	0x00, 0xf5, 0x21, 0x00


	//----- nvinfo : EIATTR_SPARSE_MMA_MASK
	.align		4
.L_67:
        /*0038*/ 	.byte	0x03, 0x50
        /*003a*/ 	.short	0x0000


	//----- nvinfo : EIATTR_MAXREG_COUNT
	.align		4
        /*003c*/ 	.byte	0x03, 0x1b
        /*003e*/ 	.short	0x00ff


	//----- nvinfo : EIATTR_NUM_BARRIERS
	.align		4
        /*0040*/ 	.byte	0x02, 0x4c
        /*0042*/ 	.byte	0x01
	.zero		1


	//----- nvinfo : EIATTR_MERCURY_ISA_VERSION
	.align		4
        /*0044*/ 	.byte	0x03, 0x5f
        /*0046*/ 	.short	0x0101


	//----- nvinfo : EIATTR_VRC_CTA_INIT_COUNT
	.align		4
        /*0048*/ 	.byte	0x02, 0x4a
	.zero		1
	.zero		1


	//----- nvinfo : EIATTR_EXIT_INSTR_OFFSETS
	.align		4
        /*004c*/ 	.byte	0x04, 0x1c
        /*004e*/ 	.short	(.L_69 - .L_68)


	//   ....[0]....
.L_68:
        /*0050*/ 	.word	0x00000120


	//   ....[1]....
        /*0054*/ 	.word	0x00000190


	//----- nvinfo : EIATTR_CBANK_PARAM_SIZE
	.align		4
.L_69:
        /*0058*/ 	.byte	0x03, 0x19
        /*005a*/ 	.short	0x0014


	//----- nvinfo : EIATTR_PARAM_CBANK
	.align		4
        /*005c*/ 	.byte	0x04, 0x0a
        /*005e*/ 	.short	(.L_71 - .L_70)
	.align		4
.L_70:
        /*0060*/ 	.word	index@(.nv.constant0._Z16optimizedKernel2PfS_i)
        /*0064*/ 	.short	0x0380
        /*0066*/ 	.short	0x0014


	//----- nvinfo : EIATTR_SW_WAR
	.align		4
.L_71:
        /*0068*/ 	.byte	0x04, 0x36
        /*006a*/ 	.short	(.L_73 - .L_72)
.L_72:
        /*006c*/ 	.word	0x00000008
.L_73:


//--------------------- .nv.info._Z16optimizedKernel1PfS_i --------------------------
	.section	.nv.info._Z16optimizedKernel1PfS_i,"",@"SHT_CUDA_INFO"
	.sectionflags	@""
	.align	4


	//----- nvinfo : EIATTR_CUDA_API_VERSION
	.align		4
        /*0000*/ 	.byte	0x04, 0x37
        /*0002*/ 	.short	(.L_75 - .L_74)
.L_74:
        /*0004*/ 	.word	0x00000082


	//----- nvinfo : EIATTR_KPARAM_INFO
	.align		4
.L_75:
        /*0008*/ 	.byte	0x04, 0x17
        /*000a*/ 	.short	(.L_77 - .L_76)
.L_76:
        /*000c*/ 	.word	0x00000000
        /*0010*/ 	.short	0x0002
        /*0012*/ 	.short	0x0010
        /*0014*/ 	.byte	0x00, 0xf0, 0x11, 0x00


	//----- nvinfo : EIATTR_KPARAM_INFO
	.align		4
.L_77:
        /*0018*/ 	.byte	0x04, 0x17
        /*001a*/ 	.short	(.L_79 - .L_78)
.L_78:
        /*001c*/ 	.word	0x00000000
        /*0020*/ 	.short	0x0001
        /*0022*/ 	.short	0x0008
        /*0024*/ 	.byte	0x00, 0xf5, 0x21, 0x00


	//----- nvinfo : EIATTR_KPARAM_INFO
	.align		4
.L_79:
        /*0028*/ 	.byte	0x04, 0x17
        /*002a*/ 	.short	(.L_81 - .L_80)
.L_80:
        /*002c*/ 	.word	0x00000000
        /*0030*/ 	.short	0x0000
        /*0032*/ 	.short	0x0000
        /*0034*/ 	.byte	0x00, 0xf5, 0x21, 0x00


	//----- nvinfo : EIATTR_SPARSE_MMA_MASK
	.align		4
.L_81:
        /*0038*/ 	.byte	0x03, 0x50
        /*003a*/ 	.short	0x0000


	//----- nvinfo : EIATTR_MAXREG_COUNT
	.align		4
        /*003c*/ 	.byte	0x03, 0x1b
        /*003e*/ 	.short	0x00ff


	//----- nvinfo : EIATTR_MERCURY_ISA_VERSION
	.align		4
        /*0040*/ 	.byte	0x03, 0x5f
        /*0042*/ 	.short	0x0101


	//----- nvinfo : EIATTR_VRC_CTA_INIT_COUNT
	.align		4
        /*0044*/ 	.byte	0x02, 0x4a
	.zero		1
	.zero		1


	//----- nvinfo : EIATTR_EXIT_INSTR_OFFSETS
	.align		4
        /*0048*/ 	.byte	0x04, 0x1c
        /*004a*/ 	.short	(.L_83 - .L_82)


	//   ....[0]....
.L_82:
        /*004c*/ 	.word	0x00000070


	//   ....[1]....
        /*0050*/ 	.word	0x00000b10


	//----- nvinfo : EIATTR_CRS_STACK_SIZE
	.align		4
.L_83:
        /*0054*/ 	.byte	0x04, 0x1e
        /*0056*/ 	.short	(.L_85 - .L_84)
.L_84:
        /*0058*/ 	.word	0x00000000


	//----- nvinfo : EIATTR_CBANK_PARAM_SIZE
	.align		4
.L_85:
        /*005c*/ 	.byte	0x03, 0x19
        /*005e*/ 	.short	0x0014


	//----- nvinfo : EIATTR_PARAM_CBANK
	.align		4
        /*0060*/ 	.byte	0x04, 0x0a
        /*0062*/ 	.short	(.L_87 - .L_86)
	.align		4
.L_86:
        /*0064*/ 	.word	index@(.nv.constant0._Z16optimizedKernel1PfS_i)
        /*0068*/ 	.short	0x0380
        /*006a*/ 	.short	0x0014


	//----- nvinfo : EIATTR_SW_WAR
	.align		4
.L_87:
        /*006c*/ 	.byte	0x04, 0x36
        /*006e*/ 	.short	(.L_89 - .L_88)
.L_88:
        /*0070*/ 	.word	0x00000008
.L_89:


//--------------------- .nv.info._Z11basicKernelPfS_i --------------------------
	.section	.nv.info._Z11basicKernelPfS_i,"",@"SHT_CUDA_INFO"
	.sectionflags	@""
	.align	4


	//----- nvinfo : EIATTR_CUDA_API_VERSION
	.align		4
        /*0000*/ 	.byte	0x04, 0x37
        /*0002*/ 	.short	(.L_91 - .L_90)
.L_90:
        /*0004*/ 	.word	0x00000082


	//----- nvinfo : EIATTR_KPARAM_INFO
	.align		4
.L_91:
        /*0008*/ 	.byte	0x04, 0x17
        /*000a*/ 	.short	(.L_93 - .L_92)
.L_92:
        /*000c*/ 	.word	0x00000000
        /*0010*/ 	.short	0x0002
        /*0012*/ 	.short	0x0010
        /*0014*/ 	.byte	0x00, 0xf0, 0x11, 0x00


	//----- nvinfo : EIATTR_KPARAM_INFO
	.align		4
.L_93:
        /*0018*/ 	.byte	0x04, 0x17
        /*001a*/ 	.short	(.L_95 - .L_94)
.L_94:
        /*001c*/ 	.word	0x00000000
        /*0020*/ 	.short	0x0001
        /*0022*/ 	.short	0x0008
        /*0024*/ 	.byte	0x00, 0xf5, 0x21, 0x00


	//----- nvinfo : EIATTR_KPARAM_INFO
	.align		4
.L_95:
        /*0028*/ 	.byte	0x04, 0x17
        /*002a*/ 	.short	(.L_97 - .L_96)
.L_96:
        /*002c*/ 	.word	0x00000000
        /*0030*/ 	.short	0x0000
        /*0032*/ 	.short	0x0000
        /*0034*/ 	.byte	0x00, 0xf5, 0x21, 0x00


	//----- nvinfo : EIATTR_SPARSE_MMA_MASK
	.align		4
.L_97:
        /*0038*/ 	.byte	0x03, 0x50
        /*003a*/ 	.short	0x0000


	//----- nvinfo : EIATTR_MAXREG_COUNT
	.align		4
        /*003c*/ 	.byte	0x03, 0x1b
        /*003e*/ 	.short	0x00ff


	//----- nvinfo : EIATTR_MERCURY_ISA_VERSION
	.align		4
        /*0040*/ 	.byte	0x03, 0x5f
        /*0042*/ 	.short	0x0101


	//----- nvinfo : EIATTR_VRC_CTA_INIT_COUNT
	.align		4
        /*0044*/ 	.byte	0x02, 0x4a
	.zero		1
	.zero		1


	//----- nvinfo : EIATTR_EXIT_INSTR_OFFSETS
	.align		4
        /*0048*/ 	.byte	0x04, 0x1c
        /*004a*/ 	.short	(.L_99 - .L_98)


	//   ....[0]....
.L_98:
        /*004c*/ 	.word	0x00000070


	//   ....[1]....
        /*0050*/ 	.word	0x00000110


	//----- nvinfo : EIATTR_CBANK_PARAM_SIZE
	.align		4
.L_99:
        /*0054*/ 	.byte	0x03, 0x19
        /*0056*/ 	.short	0x0014


	//----- nvinfo : EIATTR_PARAM_CBANK
	.align		4
        /*0058*/ 	.byte	0x04, 0x0a
        /*005a*/ 	.short	(.L_101 - .L_100)
	.align		4
.L_100:
        /*005c*/ 	.word	index@(.nv.constant0._Z11basicKernelPfS_i)
        /*0060*/ 	.short	0x0380
        /*0062*/ 	.short	0x0014


	//----- nvinfo : EIATTR_SW_WAR
	.align		4
.L_101:
        /*0064*/ 	.byte	0x04, 0x36
        /*0066*/ 	.short	(.L_103 - .L_102)
.L_102:
        /*0068*/ 	.word	0x00000008
.L_103:


//--------------------- .nv.callgraph             --------------------------
	.section	.nv.callgraph,"",@"SHT_CUDA_CALLGRAPH"
	.align	4
	.sectionentsize	8
	.align		4
        /*0000*/ 	.word	0x00000000
	.align		4
        /*0004*/ 	.word	0xffffffff
	.align		4
        /*0008*/ 	.word	0x00000000
	.align		4
        /*000c*/ 	.word	0xfffffffe
	.align		4
        /*0010*/ 	.word	0x00000000
	.align		4
        /*0014*/ 	.word	0xfffffffd
	.align		4
        /*0018*/ 	.word	0x00000000
	.align		4
        /*001c*/ 	.word	0xfffffffc


//--------------------- .text._Z16optimizedKernel4P6float4S0_i --------------------------
	.section	.text._Z16optimizedKernel4P6float4S0_i,"ax",@progbits
	.align	128
        .global         _Z16optimizedKernel4P6float4S0_i
        .type           _Z16optimizedKernel4P6float4S0_i,@function
        .size           _Z16optimizedKernel4P6float4S0_i,(.L_x_21 - _Z16optimizedKernel4P6float4S0_i)
        .other          _Z16optimizedKernel4P6float4S0_i,@"STO_CUDA_ENTRY STV_DEFAULT"
_Z16optimizedKernel4P6float4S0_i:
.text._Z16optimizedKernel4P6float4S0_i:
[----:B------:R-:W-:Y:S01]  /*0000*/  LDC R1, c[0x0][0x37c] ;  /* 0x0000df00ff017b82 */ /* 0x000fe20000000800 */
[----:B------:R-:W0:Y:S07]  /*0010*/  S2R R0, SR_TID.X ;  /* 0x0000000000007919 */ /* 0x000e2e0000002100 */
[----:B------:R-:W0:Y:S01]  /*0020*/  S2UR UR4, SR_CTAID.X ;  /* 0x00000000000479c3 */ /* 0x000e220000002500 */
[----:B------:R-:W1:Y:S07]  /*0030*/  LDCU UR5, c[0x0][0x390] ;  /* 0x00007200ff0577ac */ /* 0x000e6e0008000800 */
[----:B------:R-:W0:Y:S02]  /*0040*/  LDC R9, c[0x0][0x360] ;  /* 0x0000d800ff097b82 */ /* 0x000e240000000800 */
[----:B0-----:R-:W-:-:S05]  /*0050*/  IMAD R9, R9, UR4, R0 ;  /* 0x0000000409097c24 */ /* 0x001fca000f8e0200 */
[----:B-1----:R-:W-:-:S13]  /*0060*/  ISETP.GE.AND P0, PT, R9, UR5, PT ;  /* 0x0000000509007c0c */ /* 0x002fda000bf06270 */
[----:B------:R-:W-:Y:S05]  /*0070*/  @P0 EXIT ;  /* 0x000000000000094d */ /* 0x000fea0003800000 */
[----:B------:R-:W0:Y:S01]  /*0080*/  LDC.64 R4, c[0x0][0x380] ;  /* 0x0000e000ff047b82 */ /* 0x000e220000000a00 */
[----:B------:R-:W1:Y:S07]  /*0090*/  LDCU.64 UR4, c[0x0][0x358] ;  /* 0x00006b00ff0477ac */ /* 0x000e6e0008000a00 */
[----:B------:R-:W2:Y:S01]  /*00a0*/  LDC.64 R2, c[0x0][0x388] ;  /* 0x0000e200ff027b82 */ /* 0x000ea20000000a00 */
[----:B0-----:R-:W-:-:S06]  /*00b0*/  IMAD.WIDE R4, R9, 0x10, R4 ;  /* 0x0000001009047825 */ /* 0x001fcc00078e0204 */
[----:B-1----:R-:W3:Y:S01]  /*00c0*/  LDG.E.128 R4, desc[UR4][R4.64] ;  /* 0x0000000404047981 */ /* 0x002ee2000c1e1d00 */
[----:B--2---:R-:W-:-:S04]  /*00d0*/  IMAD.WIDE R2, R9, 0x10, R2 ;  /* 0x0000001009027825 */ /* 0x004fc800078e0202 */
[----:B---3--:R-:W-:Y:S01]  /*00e0*/  FFMA R0, R4, R4, R4 ;  /* 0x0000000404007223 */ /* 0x008fe20000000004 */
[----:B------:R-:W-:Y:S01]  /*00f0*/  FFMA R9, R5, R5, R5 ;  /* 0x0000000505097223 */ /* 0x000fe20000000005 */
[----:B------:R-:W-:Y:S01]  /*0100*/  FFMA R10, R6, R6, R6 ;  /* 0x00000006060a7223 */ /* 0x000fe20000000006 */
[----:B------:R-:W-:Y:S01]  /*0110*/  FFMA R11, R7, R7, R7 ;  /* 0x00000007070b7223 */ /* 0x000fe20000000007 */
[----:B------:R-:W-:Y:S01]  /*0120*/  FADD R8, R0, 1 ;  /* 0x3f80000000087421 */ /* 0x000fe20000000000 */
[----:B------:R-:W-:Y:S01]  /*0130*/  FADD R9, R9, 1 ;  /* 0x3f80000009097421 */ /* 0x000fe20000000000 */
[----:B------:R-:W-:Y:S01]  /*0140*/  FADD R10, R10, 1 ;  /* 0x3f8000000a0a7421 */ /* 0x000fe20000000000 */
[----:B------:R-:W-:-:S05]  /*0150*/  FADD R11, R11, 1 ;  /* 0x3f8000000b0b7421 */ /* 0x000fca0000000000 */
[----:B------:R-:W-:Y:S01]  /*0160*/  STG.E.128 desc[UR4][R2.64], R8 ;  /* 0x0000000802007986 */ /* 0x000fe2000c101d04 */
[----:B------:R-:W-:Y:S05]  /*0170*/  EXIT ;  /* 0x000000000000794d */ /* 0x000fea0003800000 */
.L_x_0:
[----:B------:R-:W-:-:S00]  /*0180*/  BRA `(.L_x_0) ;  /* 0xfffffffc00fc7947 */ /* 0x000fc0000383ffff */
[----:B------:R-:W-:-:S00]  /*0190*/  NOP ;  /* 0x0000000000007918 */ /* 0x000fc00000000000 */
        /* <DEDUP_REMOVED lines=14> */
.L_x_21:


//--------------------- .text._Z16optimizedKernel3PfS_i --------------------------
	.section	.text._Z16optimizedKernel3PfS_i,"ax",@progbits
	.align	128
        .global         _Z16optimizedKernel3PfS_i
        .type           _Z16optimizedKernel3PfS_i,@function
        .size           _Z16optimizedKernel3PfS_i,(.L_x_22 - _Z16optimizedKernel3PfS_i)
        .other          _Z16optimizedKernel3PfS_i,@"STO_CUDA_ENTRY STV_DEFAULT"
_Z16optimizedKernel3PfS_i:
.text._Z16optimizedKernel3PfS_i:
        /* <DEDUP_REMOVED lines=9> */
[----:B------:R-:W1:Y:S01]  /*0090*/  LDCU.64 UR6, c[0x0][0x358] ;  /* 0x00006b00ff0677ac */ /* 0x000e620008000a00 */
[----:B0-----:R-:W-:-:S05]  /*00a0*/  IMAD.WIDE R2, R5, 0x4, R2 ;  /* 0x0000000405027825 */ /* 0x001fca00078e0202 */
[----:B-1----:R0:W5:Y:S01]  /*00b0*/  LDG.E R7, desc[UR6][R2.64] ;  /* 0x0000000602077981 */ /* 0x002162000c1e1900 */
[----:B------:R-:W-:-:S05]  /*00c0*/  UMOV UR4, URZ ;  /* 0x000000ff00047c82 */ /* 0x000fca0008000000 */
.L_x_1:
[----:B-----5:R-:W-:Y:S01]  /*00d0*/  FFMA R7, R7, R7, R7 ;  /* 0x0000000707077223 */ /* 0x020fe20000000007 */
[----:B------:R-:W-:-:S03]  /*00e0*/  UIADD3 UR4, UPT, UPT, UR4, 0x4, URZ ;  /* 0x0000000404047890 */ /* 0x000fc6000fffe0ff */
[----:B------:R-:W-:Y:S01]  /*00f0*/  FADD R7, R7, 1 ;  /* 0x3f80000007077421 */ /* 0x000fe20000000000 */
[----:B------:R-:W-:-:S03]  /*0100*/  UISETP.NE.AND UP0, UPT, UR4, 0x10, UPT ;  /* 0x000000100400788c */ /* 0x000fc6000bf05270 */
[----:B------:R-:W-:-:S04]  /*0110*/  FFMA R7, R7, R7, R7 ;  /* 0x0000000707077223 */ /* 0x000fc80000000007 */
[----:B------:R-:W-:-:S04]  /*0120*/  FADD R7, R7, 1 ;  /* 0x3f80000007077421 */ /* 0x000fc80000000000 */
[----:B------:R-:W-:-:S04]  /*0130*/  FFMA R7, R7, R7, R7 ;  /* 0x0000000707077223 */ /* 0x000fc80000000007 */
[----:B------:R-:W-:-:S04]  /*0140*/  FADD R7, R7, 1 ;  /* 0x3f80000007077421 */ /* 0x000fc80000000000 */
[----:B------:R-:W-:-:S04]  /*0150*/  FFMA R7, R7, R7, R7 ;  /* 0x0000000707077223 */ /* 0x000fc80000000007 */
[----:B------:R-:W-:Y:S01]  /*0160*/  FADD R7, R7, 1 ;  /* 0x3f80000007077421 */ /* 0x000fe20000000000 */
[----:B------:R-:W-:Y:S06]  /*0170*/  BRA.U UP0, `(.L_x_1) ;  /* 0xfffffffd00d47547 */ /* 0x000fec000b83ffff */
[----:B0-----:R-:W0:Y:S02]  /*0180*/  LDC.64 R2, c[0x0][0x388] ;  /* 0x0000e200ff027b82 */ /* 0x001e240000000a00 */
[----:B0-----:R-:W-:-:S05]  /*0190*/  IMAD.WIDE R2, R5, 0x4, R2 ;  /* 0x0000000405027825 */ /* 0x001fca00078e0202 */
[----:B------:R-:W-:Y:S01]  /*01a0*/  STG.E desc[UR6][R2.64], R7 ;  /* 0x0000000702007986 */ /* 0x000fe2000c101906 */
[----:B------:R-:W-:Y:S05]  /*01b0*/  EXIT ;  /* 0x000000000000794d */ /* 0x000fea0003800000 */
.L_x_2:
        /* <DEDUP_REMOVED lines=12> */
.L_x_22:


//--------------------- .text._Z16optimizedKernel2PfS_i --------------------------
	.section	.text._Z16optimizedKernel2PfS_i,"ax",@progbits
	.align	128
        .global         _Z16optimizedKernel2PfS_i
        .type           _Z16optimizedKernel2PfS_i,@function
        .size           _Z16optimizedKernel2PfS_i,(.L_x_23 - _Z16optimizedKernel2PfS_i)
        .other          _Z16optimizedKernel2PfS_i,@"STO_CUDA_ENTRY STV_DEFAULT"
_Z16optimizedKernel2PfS_i:
.text._Z16optimizedKernel2PfS_i:
[----:B------:R-:W-:Y:S01]  /*0000*/  LDC R1, c[0x0][0x37c] ;  /* 0x0000df00ff017b82 */ /* 0x000fe20000000800 */
[----:B------:R-:W0:Y:S07]  /*0010*/  S2R R0, SR_TID.X ;  /* 0x0000000000007919 */ /* 0x000e2e0000002100 */
[----:B------:R-:W0:Y:S01]  /*0020*/  S2UR UR4, SR_CTAID.X ;  /* 0x00000000000479c3 */ /* 0x000e220000002500 */
[----:B------:R-:W1:Y:S01]  /*0030*/  LDCU UR5, c[0x0][0x390] ;  /* 0x00007200ff0577ac */ /* 0x000e620008000800 */
[----:B------:R-:W2:Y:S06]  /*0040*/  LDCU.64 UR6, c[0x0][0x358] ;  /* 0x00006b00ff0677ac */ /* 0x000eac0008000a00 */
[----:B------:R-:W0:Y:S02]  /*0050*/  LDC R5, c[0x0][0x360] ;  /* 0x0000d800ff057b82 */ /* 0x000e240000000800 */
[----:B0-----:R-:W-:-:S05]  /*0060*/  IMAD R5, R5, UR4, R0 ;  /* 0x0000000405057c24 */ /* 0x001fca000f8e0200 */
[----:B-1----:R-:W-:-:S13]  /*0070*/  ISETP.GE.AND P0, PT, R5, UR5, PT ;  /* 0x0000000505007c0c */ /* 0x002fda000bf06270 */
[----:B------:R-:W0:Y:S02]  /*0080*/  @!P0 LDC.64 R2, c[0x0][0x380] ;  /* 0x0000e000ff028b82 */ /* 0x000e240000000a00 */
[----:B0-----:R-:W-:-:S06]  /*0090*/  @!P0 IMAD.WIDE R2, R5, 0x4, R2 ;  /* 0x0000000405028825 */ /* 0x001fcc00078e0202 */
[----:B--2---:R-:W2:Y:S01]  /*00a0*/  @!P0 LDG.E R3, desc[UR6][R2.64] ;  /* 0x0000000602038981 */ /* 0x004ea2000c1e1900 */
[----:B------:R-:W0:Y:S01]  /*00b0*/  S2UR UR5, SR_CgaCtaId ;  /* 0x00000000000579c3 */ /* 0x000e220000008800 */
[----:B------:R-:W-:Y:S02]  /*00c0*/  UMOV UR4, 0x400 ;  /* 0x0000040000047882 */ /* 0x000fe40000000000 */
[----:B0-----:R-:W-:-:S06]  /*00d0*/  ULEA UR4, UR5, UR4, 0x18 ;  /* 0x0000000405047291 */ /* 0x001fcc000f8ec0ff */
[----:B------:R-:W-:-:S05]  /*00e0*/  LEA R0, R0, UR4, 0x2 ;  /* 0x0000000400007c11 */ /* 0x000fca000f8e10ff */
[----:B--2---:R0:W-:Y:S04]  /*00f0*/  @!P0 STS [R0], R3 ;  /* 0x0000000300008388 */ /* 0x0041e80000000800 */
[----:B------:R0:W-:Y:S01]  /*0100*/  @P0 STS [R0], RZ ;  /* 0x000000ff00000388 */ /* 0x0001e20000000800 */
[----:B------:R-:W-:Y:S06]  /*0110*/  BAR.SYNC.DEFER_BLOCKING 0x0 ;  /* 0x0000000000007b1d */ /* 0x000fec0000010000 */
[----:B------:R-:W-:Y:S05]  /*0120*/  @P0 EXIT ;  /* 0x000000000000094d */ /* 0x000fea0003800000 */
[----:B0-----:R-:W0:Y:S01]  /*0130*/  LDS R0, [R0] ;  /* 0x0000000000007984 */ /* 0x001e220000000800 */
[----:B------:R-:W1:Y:S02]  /*0140*/  LDC.64 R2, c[0x0][0x388] ;  /* 0x0000e200ff027b82 */ /* 0x000e640000000a00 */
[----:B-1----:R-:W-:-:S04]  /*0150*/  IMAD.WIDE R2, R5, 0x4, R2 ;  /* 0x0000000405027825 */ /* 0x002fc800078e0202 */
[----:B0-----:R-:W-:-:S04]  /*0160*/  FFMA R4, R0, R0, R0 ;  /* 0x0000000000047223 */ /* 0x001fc80000000000 */
[----:B------:R-:W-:-:S05]  /*0170*/  FADD R5, R4, 1 ;  /* 0x3f80000004057421 */ /* 0x000fca0000000000 */
[----:B------:R-:W-:Y:S01]  /*0180*/  STG.E desc[UR6][R2.64], R5 ;  /* 0x0000000502007986 */ /* 0x000fe2000c101906 */
[----:B------:R-:W-:Y:S05]  /*0190*/  EXIT ;  /* 0x000000000000794d */ /* 0x000fea0003800000 */
.L_x_3:
        /* <DEDUP_REMOVED lines=14> */
.L_x_23:


//--------------------- .text._Z16optimizedKernel1PfS_i --------------------------
	.section	.text._Z16optimizedKernel1PfS_i,"ax",@progbits
	.align	128
        .global         _Z16optimizedKernel1PfS_i
        .type           _Z16optimizedKernel1PfS_i,@function
        .size           _Z16optimizedKernel1PfS_i,(.L_x_20 - _Z16optimizedKernel1PfS_i)
        .other          _Z16optimizedKernel1PfS_i,@"STO_CUDA_ENTRY STV_DEFAULT"
_Z16optimizedKernel1PfS_i:
.text._Z16optimizedKernel1PfS_i:
        /* <DEDUP_REMOVED lines=8> */
[----:B------:R-:W0:Y:S01]  /*0080*/  I2F.U32.RP R0, UR5 ;  /* 0x0000000500007d06 */ /* 0x000e220008209000 */
[----:B------:R-:W1:Y:S01]  /*0090*/  LDCU UR4, c[0x0][0x370] ;  /* 0x00006e00ff0477ac */ /* 0x000e620008000800 */
[----:B------:R-:W2:Y:S06]  /*00a0*/  LDCU.64 UR6, c[0x0][0x358] ;  /* 0x00006b00ff0677ac */ /* 0x000eac0008000a00 */
[----:B0-----:R-:W0:Y:S01]  /*00b0*/  MUFU.RCP R0, R0 ;  /* 0x0000000000007308 */ /* 0x001e220000001000 */
[----:B-1----:R-:W-:-:S04]  /*00c0*/  IMAD R20, R5, UR4, R4 ;  /* 0x0000000405147c24 */ /* 0x002fc8000f8e0204 */
[----:B------:R-:W-:-:S04]  /*00d0*/  IMAD R18, R5, UR4, R20 ;  /* 0x0000000405127c24 */ /* 0x000fc8000f8e0214 */
[----:B------:R-:W-:-:S04]  /*00e0*/  IMAD R16, R5, UR4, R18 ;  /* 0x0000000405107c24 */ /* 0x000fc8000f8e0212 */
[----:B------:R-:W-:Y:S01]  /*00f0*/  IMAD R14, R5, UR4, R16 ;  /* 0x00000004050e7c24 */ /* 0x000fe2000f8e0210 */
[----:B0-----:R-:W-:-:S03]  /*0100*/  IADD3 R2, PT, PT, R0, 0xffffffe, RZ ;  /* 0x0ffffffe00027810 */ /* 0x001fc60007ffe0ff */
[C---:B------:R-:W-:Y:S01]  /*0110*/  IMAD R12, R5.reuse, UR4, R14 ;  /* 0x00000004050c7c24 */ /* 0x040fe2000f8e020e */
[----:B------:R0:W1:Y:S03]  /*0120*/  F2I.FTZ.U32.TRUNC.NTZ R3, R2 ;  /* 0x0000000200037305 */ /* 0x000066000021f000 */
[----:B------:R-:W-:-:S04]  /*0130*/  IMAD R8, R5, UR4, R12 ;  /* 0x0000000405087c24 */ /* 0x000fc8000f8e020c */
[----:B------:R-:W-:Y:S02]  /*0140*/  IMAD R10, R5, UR4, R8 ;  /* 0x00000004050a7c24 */ /* 0x000fe4000f8e0208 */
[----:B0-----:R-:W-:Y:S01]  /*0150*/  IMAD.MOV.U32 R2, RZ, RZ, RZ ;  /* 0x000000ffff027224 */ /* 0x001fe200078e00ff */
[----:B-1----:R-:W-:-:S05]  /*0160*/  IADD3 R7, PT, PT, RZ, -R3, RZ ;  /* 0x80000003ff077210 */ /* 0x002fca0007ffe0ff */
[----:B------:R-:W-:-:S04]  /*0170*/  IMAD R7, R7, UR5, RZ ;  /* 0x0000000507077c24 */ /* 0x000fc8000f8e02ff */
[----:B------:R-:W-:-:S06]  /*0180*/  IMAD.HI.U32 R7, R3, R7, R2 ;  /* 0x0000000703077227 */ /* 0x000fcc00078e0002 */
[----:B------:R-:W-:-:S04]  /*0190*/  IMAD.HI.U32 R3, R7, R20, RZ ;  /* 0x0000001407037227 */ /* 0x000fc800078e00ff */
[----:B------:R-:W-:Y:S01]  /*01a0*/  IMAD.HI.U32 R0, R7, R4, RZ ;  /* 0x0000000407007227 */ /* 0x000fe200078e00ff */
[----:B------:R-:W-:-:S03]  /*01b0*/  IADD3 R9, PT, PT, -R3, RZ, RZ ;  /* 0x000000ff03097210 */ /* 0x000fc60007ffe1ff */
[----:B------:R-:W-:Y:S02]  /*01c0*/  IMAD.MOV R3, RZ, RZ, -R0 ;  /* 0x000000ffff037224 */ /* 0x000fe400078e0a00 */
[----:B------:R-:W-:-:S04]  /*01d0*/  IMAD.HI.U32 R2, R7, R18, RZ ;  /* 0x0000001207027227 */ /* 0x000fc800078e00ff */
[----:B------:R-:W-:Y:S01]  /*01e0*/  IMAD R6, R3, UR5, R4 ;  /* 0x0000000503067c24 */ /* 0x000fe2000f8e0204 */
[----:B------:R-:W-:Y:S01]  /*01f0*/  IADD3 R11, PT, PT, -R2, RZ, RZ ;  /* 0x000000ff020b7210 */ /* 0x000fe20007ffe1ff */
[----:B------:R-:W-:-:S03]  /*0200*/  IMAD.HI.U32 R0, R7, R16, RZ ;  /* 0x0000001007007227 */ /* 0x000fc600078e00ff */
[----:B------:R-:W-:Y:S01]  /*0210*/  ISETP.GE.U32.AND P0, PT, R6, UR5, PT ;  /* 0x0000000506007c0c */ /* 0x000fe2000bf06070 */
        /* <DEDUP_REMOVED lines=8> */
[----:B------:R-:W-:Y:S01]  /*02a0*/  @P0 VIADD R6, R6, -UR5 ;  /* 0x8000000506060c36 */ /* 0x000fe20008000000 */
[----:B------:R-:W-:Y:S01]  /*02b0*/  ISETP.NE.U32.AND P0, PT, RZ, UR5, PT ;  /* 0x00000005ff007c0c */ /* 0x000fe2000bf05070 */
[----:B------:R-:W-:Y:S02]  /*02c0*/  IMAD R16, R9, UR5, R16 ;  /* 0x0000000509107c24 */ /* 0x000fe4000f8e0210 */
[C---:B------:R-:W-:Y:S01]  /*02d0*/  IMAD.HI.U32 R3, R7.reuse, R12, RZ ;  /* 0x0000000c07037227 */ /* 0x040fe200078e00ff */
[----:B------:R-:W-:Y:S02]  /*02e0*/  ISETP.GE.U32.AND P3, PT, R6, UR5, PT ;  /* 0x0000000506007c0c */ /* 0x000fe4000bf66070 */
[----:B------:R-:W-:Y:S01]  /*02f0*/  ISETP.GE.U32.AND P2, PT, R16, UR5, PT ;  /* 0x0000000510007c0c */ /* 0x000fe2000bf46070 */
[----:B------:R-:W-:Y:S01]  /*0300*/  IMAD.HI.U32 R0, R7, R8, RZ ;  /* 0x0000000807007227 */ /* 0x000fe200078e00ff */
[----:B------:R-:W-:-:S03]  /*0310*/  @P1 IADD3 R20, PT, PT, R20, -UR5, RZ ;  /* 0x8000000514141c10 */ /* 0x000fc6000fffe0ff */
[----:B------:R-:W-:Y:S01]  /*0320*/  IMAD R14, R11, UR5, R14 ;  /* 0x000000050b0e7c24 */ /* 0x000fe2000f8e020e */
[----:B------:R-:W-:Y:S01]  /*0330*/  IADD3 R11, PT, PT, -R2, RZ, RZ ;  /* 0x000000ff020b7210 */ /* 0x000fe20007ffe1ff */
[----:B------:R-:W-:Y:S01]  /*0340*/  IMAD.MOV R3, RZ, RZ, -R3 ;  /* 0x000000ffff037224 */ /* 0x000fe200078e0a03 */
[----:B------:R-:W-:Y:S02]  /*0350*/  IADD3 R9, PT, PT, -R0, RZ, RZ ;  /* 0x000000ff00097210 */ /* 0x000fe40007ffe1ff */
[----:B------:R-:W-:Y:S01]  /*0360*/  ISETP.GE.U32.AND P1, PT, R20, UR5, PT ;  /* 0x0000000514007c0c */ /* 0x000fe2000bf26070 */
[----:B------:R-:W-:Y:S01]  /*0370*/  IMAD R12, R3, UR5, R12 ;  /* 0x00000005030c7c24 */ /* 0x000fe2000f8e020c */
[----:B------:R-:W-:Y:S01]  /*0380*/  @P4 IADD3 R18, PT, PT, R18, -UR5, RZ ;  /* 0x8000000512124c10 */ /* 0x000fe2000fffe0ff */
[--C-:B------:R-:W-:Y:S01]  /*0390*/  IMAD R0, R11, UR5, R10.reuse ;  /* 0x000000050b007c24 */ /* 0x100fe2000f8e020a */
[----:B------:R-:W0:Y:S01]  /*03a0*/  LDC.64 R2, c[0x0][0x380] ;  /* 0x0000e000ff027b82 */ /* 0x000e220000000a00 */
[----:B------:R-:W-:Y:S01]  /*03b0*/  IMAD R10, R5, UR4, R10 ;  /* 0x00000004050a7c24 */ /* 0x000fe2000f8e020a */
[----:B------:R-:W-:Y:S01]  /*03c0*/  ISETP.GE.U32.AND P6, PT, R14, UR5, PT ;  /* 0x000000050e007c0c */ /* 0x000fe2000bfc6070 */
[----:B------:R-:W-:Y:S01]  /*03d0*/  IMAD R8, R9, UR5, R8 ;  /* 0x0000000509087c24 */ /* 0x000fe2000f8e0208 */
[----:B------:R-:W-:Y:S01]  /*03e0*/  ISETP.GE.U32.AND P5, PT, R18, UR5, PT ;  /* 0x0000000512007c0c */ /* 0x000fe2000bfa6070 */
[----:B------:R-:W-:Y:S01]  /*03f0*/  @P3 VIADD R6, R6, -UR5 ;  /* 0x8000000506063c36 */ /* 0x000fe20008000000 */
[----:B------:R-:W-:Y:S01]  /*0400*/  ISETP.GE.U32.AND P3, PT, R12, UR5, PT ;  /* 0x000000050c007c0c */ /* 0x000fe2000bf66070 */
[----:B------:R-:W-:Y:S01]  /*0410*/  IMAD R24, R5, UR4, R10 ;  /* 0x0000000405187c24 */ /* 0x000fe2000f8e020a */
[----:B------:R-:W-:Y:S01]  /*0420*/  ISETP.GE.U32.AND P4, PT, R8, UR5, PT ;  /* 0x0000000508007c0c */ /* 0x000fe2000bf86070 */
[----:B------:R-:W-:Y:S01]  /*0430*/  IMAD.HI.U32 R9, R7, R10, RZ ;  /* 0x0000000a07097227 */ /* 0x000fe200078e00ff */
[----:B------:R-:W-:-:S02]  /*0440*/  LOP3.LUT R5, RZ, UR5, RZ, 0x33, !PT ;  /* 0x00000005ff057c12 */ /* 0x000fc4000f8e33ff */
[----:B------:R-:W-:Y:S01]  /*0450*/  @P1 IADD3 R20, PT, PT, R20, -UR5, RZ ;  /* 0x8000000514141c10 */ /* 0x000fe2000fffe0ff */
[----:B------:R-:W-:Y:S01]  /*0460*/  IMAD.HI.U32 R7, R7, R24, RZ ;  /* 0x0000001807077227 */ /* 0x000fe200078e00ff */
[----:B------:R-:W-:Y:S02]  /*0470*/  IADD3 R9, PT, PT, -R9, RZ, RZ ;  /* 0x000000ff09097210 */ /* 0x000fe40007ffe1ff */
[----:B------:R-:W-:Y:S01]  /*0480*/  SEL R23, R5, R6, !P0 ;  /* 0x0000000605177207 */ /* 0x000fe20004000000 */
[----:B------:R-:W-:Y:S01]  /*0490*/  @P2 VIADD R16, R16, -UR5 ;  /* 0x8000000510102c36 */ /* 0x000fe20008000000 */
[----:B------:R-:W-:Y:S01]  /*04a0*/  IADD3 R7, PT, PT, -R7, RZ, RZ ;  /* 0x000000ff07077210 */ /* 0x000fe20007ffe1ff */
[----:B------:R-:W-:-:S03]  /*04b0*/  IMAD R10, R9, UR5, R10 ;  /* 0x00000005090a7c24 */ /* 0x000fc6000f8e020a */
[----:B------:R-:W-:Y:S01]  /*04c0*/  ISETP.GE.U32.AND P2, PT, R16, UR5, PT ;  /* 0x0000000510007c0c */ /* 0x000fe2000bf46070 */
[----:B------:R-:W-:Y:S01]  /*04d0*/  @P3 VIADD R12, R12, -UR5 ;  /* 0x800000050c0c3c36 */ /* 0x000fe20008000000 */
[----:B------:R-:W-:Y:S01]  /*04e0*/  @P6 IADD3 R14, PT, PT, R14, -UR5, RZ ;  /* 0x800000050e0e6c10 */ /* 0x000fe2000fffe0ff */
[----:B------:R-:W-:Y:S01]  /*04f0*/  IMAD R6, R7, UR5, R24 ;  /* 0x0000000507067c24 */ /* 0x000fe2000f8e0218 */
[----:B------:R-:W-:Y:S01]  /*0500*/  ISETP.GE.U32.AND P1, PT, R0, UR5, PT ;  /* 0x0000000500007c0c */ /* 0x000fe2000bf26070 */
[----:B0-----:R-:W-:Y:S01]  /*0510*/  IMAD.WIDE R22, R23, 0x4, R2 ;  /* 0x0000000417167825 */ /* 0x001fe200078e0202 */
[----:B------:R-:W-:Y:S02]  /*0520*/  @P5 IADD3 R18, PT, PT, R18, -UR5, RZ ;  /* 0x8000000512125c10 */ /* 0x000fe4000fffe0ff */
[----:B------:R-:W-:Y:S02]  /*0530*/  @P4 IADD3 R8, PT, PT, R8, -UR5, RZ ;  /* 0x8000000508084c10 */ /* 0x000fe4000fffe0ff */
[----:B------:R-:W-:Y:S01]  /*0540*/  ISETP.GE.U32.AND P3, PT, R14, UR5, PT ;  /* 0x000000050e007c0c */ /* 0x000fe2000bf66070 */
[----:B--2---:R-:W2:Y:S01]  /*0550*/  LDG.E R7, desc[UR6][R22.64] ;  /* 0x0000000616077981 */ /* 0x004ea2000c1e1900 */
[----:B------:R-:W-:Y:S01]  /*0560*/  ISETP.GE.U32.AND P5, PT, R10, UR5, PT ;  /* 0x000000050a007c0c */ /* 0x000fe2000bfa6070 */
[----:B------:R-:W-:Y:S01]  /*0570*/  @P2 VIADD R16, R16, -UR5 ;  /* 0x8000000510102c36 */ /* 0x000fe20008000000 */
[----:B------:R-:W-:-:S02]  /*0580*/  ISETP.GE.U32.AND P4, PT, R12, UR5, PT ;  /* 0x000000050c007c0c */ /* 0x000fc4000bf86070 */
[----:B------:R-:W-:Y:S02]  /*0590*/  ISETP.GE.U32.AND P6, PT, R6, UR5, PT ;  /* 0x0000000506007c0c */ /* 0x000fe4000bfc6070 */
[C---:B------:R-:W-:Y:S02]  /*05a0*/  SEL R21, R5.reuse, R20, !P0 ;  /* 0x0000001405157207 */ /* 0x040fe40004000000 */
[----:B------:R-:W-:Y:S02]  /*05b0*/  ISETP.GE.U32.AND P2, PT, R8, UR5, PT ;  /* 0x0000000508007c0c */ /* 0x000fe4000bf46070 */
[----:B------:R-:W-:Y:S01]  /*05c0*/  SEL R19, R5, R18, !P0 ;  /* 0x0000001205137207 */ /* 0x000fe20004000000 */
[--C-:B------:R-:W-:Y:S01]  /*05d0*/  IMAD.WIDE R20, R21, 0x4, R2.reuse ;  /* 0x0000000415147825 */ /* 0x100fe200078e0202 */
[----:B------:R-:W-:Y:S02]  /*05e0*/  @P1 IADD3 R0, PT, PT, R0, -UR5, RZ ;  /* 0x8000000500001c10 */ /* 0x000fe4000fffe0ff */
[----:B------:R-:W-:Y:S01]  /*05f0*/  SEL R17, R5, R16, !P0 ;  /* 0x0000001005117207 */ /* 0x000fe20004000000 */
[----:B------:R-:W-:Y:S01]  /*0600*/  @P4 VIADD R12, R12, -UR5 ;  /* 0x800000050c0c4c36 */ /* 0x000fe20008000000 */
[----:B------:R-:W-:Y:S01]  /*0610*/  @P3 IADD3 R14, PT, PT, R14, -UR5, RZ ;  /* 0x800000050e0e3c10 */ /* 0x000fe2000fffe0ff */
[--C-:B------:R-:W-:Y:S01]  /*0620*/  IMAD.WIDE R18, R19, 0x4, R2.reuse ;  /* 0x0000000413127825 */ /* 0x100fe200078e0202 */
[----:B------:R-:W-:Y:S01]  /*0630*/  ISETP.GE.U32.AND P1, PT, R0, UR5, PT ;  /* 0x0000000500007c0c */ /* 0x000fe2000bf26070 */
[----:B------:R0:W3:Y:S01]  /*0640*/  LDG.E R9, desc[UR6][R20.64] ;  /* 0x0000000614097981 */ /* 0x0000e2000c1e1900 */
[----:B------:R-:W-:Y:S01]  /*0650*/  @P5 IADD3 R10, PT, PT, R10, -UR5, RZ ;  /* 0x800000050a0a5c10 */ /* 0x000fe2000fffe0ff */
[----:B------:R-:W-:Y:S01]  /*0660*/  @P6 VIADD R6, R6, -UR5 ;  /* 0x8000000506066c36 */ /* 0x000fe20008000000 */
[----:B------:R-:W-:Y:S01]  /*0670*/  SEL R15, R5, R14, !P0 ;  /* 0x0000000e050f7207 */ /* 0x000fe20004000000 */
[----:B------:R-:W-:Y:S01]  /*0680*/  IMAD.WIDE R16, R17, 0x4, R2 ;  /* 0x0000000411107825 */ /* 0x000fe200078e0202 */
[----:B------:R-:W-:Y:S01]  /*0690*/  ISETP.GE.U32.AND P3, PT, R10, UR5, PT ;  /* 0x000000050a007c0c */ /* 0x000fe2000bf66070 */
[----:B------:R1:W4:Y:S01]  /*06a0*/  LDG.E R11, desc[UR6][R18.64] ;  /* 0x00000006120b7981 */ /* 0x000322000c1e1900 */
[----:B------:R-:W-:-:S02]  /*06b0*/  @P2 IADD3 R8, PT, PT, R8, -UR5, RZ ;  /* 0x8000000508082c10 */ /* 0x000fc4000fffe0ff */
[----:B------:R-:W-:Y:S02]  /*06c0*/  ISETP.GE.U32.AND P2, PT, R6, UR5, PT ;  /* 0x0000000506007c0c */ /* 0x000fe4000bf46070 */
[----:B0-----:R-:W-:Y:S01]  /*06d0*/  SEL R21, R5, R12, !P0 ;  /* 0x0000000c05157207 */ /* 0x001fe20004000000 */
[--C-:B------:R-:W-:Y:S01]  /*06e0*/  IMAD.WIDE R14, R15, 0x4, R2.reuse ;  /* 0x000000040f0e7825 */ /* 0x100fe200078e0202 */
[----:B------:R0:W5:Y:S03]  /*06f0*/  LDG.E R13, desc[UR6][R16.64] ;  /* 0x00000006100d7981 */ /* 0x000166000c1e1900 */
[----:B-1----:R-:W-:Y:S01]  /*0700*/  IMAD.WIDE R18, R21, 0x4, R2 ;  /* 0x0000000415127825 */ /* 0x002fe200078e0202 */
[----:B------:R-:W-:Y:S01]  /*0710*/  SEL R21, R5, R8, !P0 ;  /* 0x0000000805157207 */ /* 0x000fe20004000000 */
[----:B------:R1:W5:Y:S01]  /*0720*/  LDG.E R12, desc[UR6][R14.64] ;  /* 0x000000060e0c7981 */ /* 0x000362000c1e1900 */
[----:B------:R-:W-:-:S02]  /*0730*/  @P1 IADD3 R0, PT, PT, R0, -UR5, RZ ;  /* 0x8000000500001c10 */ /* 0x000fc4000fffe0ff */
[----:B------:R-:W-:Y:S01]  /*0740*/  @P3 IADD3 R10, PT, PT, R10, -UR5, RZ ;  /* 0x800000050a0a3c10 */ /* 0x000fe2000fffe0ff */
[----:B------:R-:W5:Y:S01]  /*0750*/  LDG.E R8, desc[UR6][R18.64] ;  /* 0x0000000612087981 */ /* 0x000f62000c1e1900 */
[----:B0-----:R-:W-:Y:S01]  /*0760*/  IMAD.WIDE R16, R21, 0x4, R2 ;  /* 0x0000000415107825 */ /* 0x001fe200078e0202 */
[----:B------:R-:W-:-:S03]  /*0770*/  SEL R21, R5, R0, !P0 ;  /* 0x0000000005157207 */ /* 0x000fc60004000000 */
[----:B------:R-:W-:Y:S01]  /*0780*/  @P2 VIADD R6, R6, -UR5 ;  /* 0x8000000506062c36 */ /* 0x000fe20008000000 */
[----:B-1----:R-:W-:Y:S01]  /*0790*/  SEL R15, R5, R10, !P0 ;  /* 0x0000000a050f7207 */ /* 0x002fe20004000000 */
[----:B------:R-:W5:Y:S01]  /*07a0*/  LDG.E R0, desc[UR6][R16.64] ;  /* 0x0000000610007981 */ /* 0x000f62000c1e1900 */
[--C-:B------:R-:W-:Y:S02]  /*07b0*/  IMAD.WIDE R20, R21, 0x4, R2.reuse ;  /* 0x0000000415147825 */ /* 0x100fe400078e0202 */
[----:B------:R-:W-:Y:S02]  /*07c0*/  SEL R23, R5, R6, !P0 ;  /* 0x0000000605177207 */ /* 0x000fe40004000000 */
[--C-:B------:R-:W-:Y:S01]  /*07d0*/  IMAD.WIDE R14, R15, 0x4, R2.reuse ;  /* 0x000000040f0e7825 */ /* 0x100fe200078e0202 */
[----:B------:R-:W5:Y:S03]  /*07e0*/  LDG.E R10, desc[UR6][R20.64] ;  /* 0x00000006140a7981 */ /* 0x000f66000c1e1900 */
[----:B------:R-:W-:Y:S01]  /*07f0*/  IMAD.WIDE R2, R23, 0x4, R2 ;  /* 0x0000000417027825 */ /* 0x000fe200078e0202 */
[----:B------:R-:W5:Y:S05]  /*0800*/  LDG.E R5, desc[UR6][R14.64] ;  /* 0x000000060e057981 */ /* 0x000f6a000c1e1900 */
[----:B------:R0:W5:Y:S01]  /*0810*/  LDG.E R2, desc[UR6][R2.64] ;  /* 0x0000000602027981 */ /* 0x000162000c1e1900 */
[----:B------:R-:W-:Y:S01]  /*0820*/  BSSY.RECONVERGENT B1, `(.L_x_4) ;  /* 0x000002b000017945 */ /* 0x000fe20003800200 */
[----:B--2---:R-:W-:-:S04]  /*0830*/  FFMA R7, R7, R7, R7 ;  /* 0x0000000707077223 */ /* 0x004fc80000000007 */
[----:B------:R-:W-:-:S04]  /*0840*/  FADD R7, R7, 1 ;  /* 0x3f80000007077421 */ /* 0x000fc80000000000 */
[----:B------:R-:W-:Y:S01]  /*0850*/  FADD R7, RZ, R7 ;  /* 0x00000007ff077221 */ /* 0x000fe20000000000 */
[----:B---3--:R-:W-:-:S04]  /*0860*/  FFMA R9, R9, R9, R9 ;  /* 0x0000000909097223 */ /* 0x008fc80000000009 */
[----:B------:R-:W-:Y:S01]  /*0870*/  FADD R6, R9, 1 ;  /* 0x3f80000009067421 */ /* 0x000fe20000000000 */
[----:B----4-:R-:W-:-:S03]  /*0880*/  FFMA R11, R11, R11, R11 ;  /* 0x0000000b0b0b7223 */ /* 0x010fc6000000000b */
[----:B------:R-:W-:Y:S01]  /*0890*/  FADD R6, R7, R6 ;  /* 0x0000000607067221 */ /* 0x000fe20000000000 */
[----:B------:R-:W-:Y:S02]  /*08a0*/  HFMA2 R7, -RZ, RZ, 1.44921875, -19.203125 ;  /* 0x3dcccccdff077431 */ /* 0x000fe400000001ff */
[----:B------:R-:W-:Y:S01]  /*08b0*/  FADD R11, R11, 1 ;  /* 0x3f8000000b0b7421 */ /* 0x000fe20000000000 */
[----:B-----5:R-:W-:-:S03]  /*08c0*/  FFMA R13, R13, R13, R13 ;  /* 0x0000000d0d0d7223 */ /* 0x020fc6000000000d */
[----:B------:R-:W-:Y:S01]  /*08d0*/  FADD R6, R6, R11 ;  /* 0x0000000b06067221 */ /* 0x000fe20000000000 */
[----:B------:R-:W-:Y:S01]  /*08e0*/  FADD R13, R13, 1 ;  /* 0x3f8000000d0d7421 */ /* 0x000fe20000000000 */
[----:B------:R-:W-:-:S03]  /*08f0*/  FFMA R12, R12, R12, R12 ;  /* 0x0000000c0c0c7223 */ /* 0x000fc6000000000c */
[----:B------:R-:W-:Y:S01]  /*0900*/  FADD R6, R6, R13 ;  /* 0x0000000d06067221 */ /* 0x000fe20000000000 */
[----:B0-----:R-:W-:Y:S01]  /*0910*/  FADD R3, R12, 1 ;  /* 0x3f8000000c037421 */ /* 0x001fe20000000000 */
[----:B------:R-:W-:-:S03]  /*0920*/  FFMA R8, R8, R8, R8 ;  /* 0x0000000808087223 */ /* 0x000fc60000000008 */
[----:B------:R-:W-:Y:S01]  /*0930*/  FADD R3, R6, R3 ;  /* 0x0000000306037221 */ /* 0x000fe20000000000 */
[----:B------:R-:W-:Y:S01]  /*0940*/  FADD R8, R8, 1 ;  /* 0x3f80000008087421 */ /* 0x000fe20000000000 */
[----:B------:R-:W-:Y:S01]  /*0950*/  MOV R6, 0x41200000 ;  /* 0x4120000000067802 */ /* 0x000fe20000000f00 */
[----:B------:R-:W-:Y:S02]  /*0960*/  FFMA R0, R0, R0, R0 ;  /* 0x0000000000007223 */ /* 0x000fe40000000000 */
[----:B------:R-:W-:Y:S02]  /*0970*/  FADD R3, R3, R8 ;  /* 0x0000000803037221 */ /* 0x000fe40000000000 */
[----:B------:R-:W-:Y:S01]  /*0980*/  FADD R0, R0, 1 ;  /* 0x3f80000000007421 */ /* 0x000fe20000000000 */
[----:B------:R-:W-:-:S03]  /*0990*/  FFMA R10, R10, R10, R10 ;  /* 0x0000000a0a0a7223 */ /* 0x000fc6000000000a */
[----:B------:R-:W-:Y:S01]  /*09a0*/  FADD R0, R3, R0 ;  /* 0x0000000003007221 */ /* 0x000fe20000000000 */
[----:B------:R-:W-:Y:S01]  /*09b0*/  FADD R3, R10, 1 ;  /* 0x3f8000000a037421 */ /* 0x000fe20000000000 */
[----:B------:R-:W-:-:S03]  /*09c0*/  FFMA R5, R5, R5, R5 ;  /* 0x0000000505057223 */ /* 0x000fc60000000005 */
[----:B------:R-:W-:Y:S01]  /*09d0*/  FADD R0, R0, R3 ;  /* 0x0000000300007221 */ /* 0x000fe20000000000 */
[----:B------:R-:W-:Y:S01]  /*09e0*/  FADD R5, R5, 1 ;  /* 0x3f80000005057421 */ /* 0x000fe20000000000 */
[----:B------:R-:W-:-:S03]  /*09f0*/  FFMA R2, R2, R2, R2 ;  /* 0x0000000202027223 */ /* 0x000fc60000000002 */
[----:B------:R-:W-:Y:S01]  /*0a00*/  FADD R0, R0, R5 ;  /* 0x0000000500007221 */ /* 0x000fe20000000000 */
[----:B------:R-:W-:Y:S01]  /*0a10*/  FADD R3, R2, 1 ;  /* 0x3f80000002037421 */ /* 0x000fe20000000000 */
[----:B------:R-:W-:-:S03]  /*0a20*/  FFMA R2, R7, -R6, 1 ;  /* 0x3f80000007027423 */ /* 0x000fc60000000806 */
[----:B------:R-:W-:Y:S01]  /*0a30*/  FADD R0, R0, R3 ;  /* 0x0000000300007221 */ /* 0x000fe20000000000 */
[----:B------:R-:W-:-:S03]  /*0a40*/  FFMA R3, R2, R7, 0.10000000149011611938 ;  /* 0x3dcccccd02037423 */ /* 0x000fc60000000007 */
[----:B------:R-:W0:Y:S01]  /*0a50*/  FCHK P0, R0, 10 ;  /* 0x4120000000007902 */ /* 0x000e220000000000 */
[----:B------:R-:W-:-:S04]  /*0a60*/  FFMA R2, R0, R3, RZ ;  /* 0x0000000300027223 */ /* 0x000fc800000000ff */
[----:B------:R-:W-:-:S04]  /*0a70*/  FFMA R5, R2, -10, R0 ;  /* 0xc120000002057823 */ /* 0x000fc80000000000 */
[----:B------:R-:W-:Y:S01]  /*0a80*/  FFMA R7, R3, R5, R2 ;  /* 0x0000000503077223 */ /* 0x000fe20000000002 */
[----:B0-----:R-:W-:Y:S06]  /*0a90*/  @!P0 BRA `(.L_x_5) ;  /* 0x00000000000c8947 */ /* 0x001fec0003800000 */
[----:B------:R-:W-:-:S07]  /*0aa0*/  MOV R2, 0xac0 ;  /* 0x00000ac000027802 */ /* 0x000fce0000000f00 */
[----:B------:R-:W-:Y:S05]  /*0ab0*/  CALL.REL.NOINC `($__internal_0_$__cuda_sm3x_div_rn_noftz_f32_slowpath) ;  /* 0x0000000000187944 */ /* 0x000fea0003c00000 */
[----:B------:R-:W-:-:S07]  /*0ac0*/  IMAD.MOV.U32 R7, RZ, RZ, R5 ;  /* 0x000000ffff077224 */ /* 0x000fce00078e0005 */
.L_x_5:
[----:B------:R-:W-:Y:S05]  /*0ad0*/  BSYNC.RECONVERGENT B1 ;  /* 0x0000000000017941 */ /* 0x000fea0003800200 */
.L_x_4:
[----:B------:R-:W0:Y:S02]  /*0ae0*/  LDC.64 R2, c[0x0][0x388] ;  /* 0x0000e200ff027b82 */ /* 0x000e240000000a00 */
[----:B0-----:R-:W-:-:S05]  /*0af0*/  IMAD.WIDE R4, R4, 0x4, R2 ;  /* 0x0000000404047825 */ /* 0x001fca00078e0202 */
[----:B------:R-:W-:Y:S01]  /*0b00*/  STG.E desc[UR6][R4.64], R7 ;  /* 0x0000000704007986 */ /* 0x000fe2000c101906 */
[----:B------:R-:W-:Y:S05]  /*0b10*/  EXIT ;  /* 0x000000000000794d */ /* 0x000fea0003800000 */
        .weak           $__internal_0_$__cuda_sm3x_div_rn_noftz_f32_slowpath
        .type           $__internal_0_$__cuda_sm3x_div_rn_noftz_f32_slowpath,@function
        .size           $__internal_0_$__cuda_sm3x_div_rn_noftz_f32_slowpath,(.L_x_20 - $__internal_0_$__cuda_sm3x_div_rn_noftz_f32_slowpath)
$__internal_0_$__cuda_sm3x_div_rn_noftz_f32_slowpath:
[----:B------:R-:W-:Y:S01]  /*0b20*/  SHF.R.U32.HI R3, RZ, 0x17, R0 ;  /* 0x00000017ff037819 */ /* 0x000fe20000011600 */
[----:B------:R-:W-:Y:S04]  /*0b30*/  BSSY.RECONVERGENT B0, `(.L_x_6) ;  /* 0x000005c000007945 */ /* 0x000fe80003800200 */
[----:B------:R-:W-:Y:S01]  /*0b40*/  BSSY.RELIABLE B2, `(.L_x_7) ;  /* 0x000001a000027945 */ /* 0x000fe20003800100 */
[----:B------:R-:W-:Y:S02]  /*0b50*/  MOV R5, R0 ;  /* 0x0000000000057202 */ /* 0x000fe40000000f00 */
[----:B------:R-:W-:-:S04]  /*0b60*/  LOP3.LUT R3, R3, 0xff, RZ, 0xc0, !PT ;  /* 0x000000ff03037812 */ /* 0x000fc800078ec0ff */
[----:B------:R-:W-:-:S04]  /*0b70*/  IADD3 R7, PT, PT, R3, -0x1, RZ ;  /* 0xffffffff03077810 */ /* 0x000fc80007ffe0ff */
[----:B------:R-:W-:-:S13]  /*0b80*/  ISETP.GT.U32.OR P0, PT, R7, 0xfd, !PT ;  /* 0x000000fd0700780c */ /* 0x000fda0007f04470 */
[----:B------:R-:W-:Y:S01]  /*0b90*/  @!P0 IMAD.MOV.U32 R6, RZ, RZ, RZ ;  /* 0x000000ffff068224 */ /* 0x000fe200078e00ff */
[----:B------:R-:W-:Y:S06]  /*0ba0*/  @!P0 BRA `(.L_x_8) ;  /* 0x00000000004c8947 */ /* 0x000fec0003800000 */
[----:B------:R-:W-:-:S13]  /*0bb0*/  FSETP.GTU.FTZ.AND P0, PT, |R0|, +INF , PT ;  /* 0x7f8000000000780b */ /* 0x000fda0003f1c200 */
[----:B------:R-:W-:Y:S05]  /*0bc0*/  @P0 BREAK.RELIABLE B2 ;  /* 0x0000000000020942 */ /* 0x000fea0003800100 */
[----:B------:R-:W-:Y:S05]  /*0bd0*/  @P0 BRA `(.L_x_9) ;  /* 0x0000000400400947 */ /* 0x000fea0003800000 */
[----:B------:R-:W-:-:S05]  /*0be0*/  HFMA2 R6, -RZ, RZ, 2.5625, 0 ;  /* 0x41200000ff067431 */ /* 0x000fca00000001ff */
[----:B------:R-:W-:-:S13]  /*0bf0*/  LOP3.LUT P0, RZ, R6, 0x7fffffff, R5, 0xc8, !PT ;  /* 0x7fffffff06ff7812 */ /* 0x000fda000780c805 */
[----:B------:R-:W-:Y:S05]  /*0c00*/  @!P0 BREAK.RELIABLE B2 ;  /* 0x0000000000028942 */ /* 0x000fea0003800100 */
[----:B------:R-:W-:Y:S05]  /*0c10*/  @!P0 BRA `(.L_x_10) ;  /* 0x0000000400288947 */ /* 0x000fea0003800000 */
[----:B------:R-:W-:-:S13]  /*0c20*/  LOP3.LUT P0, RZ, R5, 0x7fffffff, RZ, 0xc0, !PT ;  /* 0x7fffffff05ff7812 */ /* 0x000fda000780c0ff */
[----:B------:R-:W-:Y:S05]  /*0c30*/  @!P0 BREAK.RELIABLE B2 ;  /* 0x0000000000028942 */ /* 0x000fea0003800100 */
[----:B------:R-:W-:Y:S05]  /*0c40*/  @!P0 BRA `(.L_x_11) ;  /* 0x0000000400148947 */ /* 0x000fea0003800000 */
[----:B------:R-:W-:Y:S02]  /*0c50*/  FSETP.NEU.FTZ.AND P0, PT, |R0|, +INF , PT ;  /* 0x7f8000000000780b */ /* 0x000fe40003f1d200 */
[----:B------:R-:W-:-:S04]  /*0c60*/  LOP3.LUT P1, RZ, R6, 0x7fffffff, RZ, 0xc0, !PT ;  /* 0x7fffffff06ff7812 */ /* 0x000fc8000782c0ff */
[----:B------:R-:W-:-:S13]  /*0c70*/  PLOP3.LUT P0, PT, P0, P1, PT, 0x2f, 0xf2 ;  /* 0x0000000000f2781c */ /* 0x000fda0000702577 */
[----:B------:R-:W-:Y:S05]  /*0c80*/  @P0 BREAK.RELIABLE B2 ;  /* 0x0000000000020942 */ /* 0x000fea0003800100 */
[----:B------:R-:W-:Y:S05]  /*0c90*/  @P0 BRA `(.L_x_12) ;  /* 0x0000000000f40947 */ /* 0x000fea0003800000 */
[----:B------:R-:W-:-:S13]  /*0ca0*/  ISETP.GE.AND P0, PT, R7, RZ, PT ;  /* 0x000000ff0700720c */ /* 0x000fda0003f06270 */
[----:B------:R-:W-:Y:S01]  /*0cb0*/  @P0 MOV R6, RZ ;  /* 0x000000ff00060202 */ /* 0x000fe20000000f00 */
[----:B------:R-:W-:Y:S01]  /*0cc0*/  @!P0 FFMA R5, R0, 1.84467440737095516160e+19, RZ ;  /* 0x5f80000000058823 */ /* 0x000fe200000000ff */
[----:B------:R-:W-:-:S07]  /*0cd0*/  @!P0 MOV R6, 0xffffffc0 ;  /* 0xffffffc000068802 */ /* 0x000fce0000000f00 */
.L_x_8:
[----:B------:R-:W-:Y:S05]  /*0ce0*/  BSYNC.RELIABLE B2 ;  /* 0x0000000000027941 */ /* 0x000fea0003800100 */
.L_x_7:
[----:B------:R-:W-:Y:S01]  /*0cf0*/  UMOV UR4, 0x41200000 ;  /* 0x4120000000047882 */ /* 0x000fe20000000000 */
[----:B------:R-:W-:Y:S01]  /*0d00*/  VIADD R3, R3, 0xffffff81 ;  /* 0xffffff8103037836 */ /* 0x000fe20000000000 */
[----:B------:R-:W-:Y:S01]  /*0d10*/  UIADD3 UR4, UPT, UPT, UR4, -0x1800000, URZ ;  /* 0xfe80000004047890 */ /* 0x000fe2000fffe0ff */
[----:B------:R-:W-:Y:S02]  /*0d20*/  BSSY.RECONVERGENT B2, `(.L_x_13) ;  /* 0x0000033000027945 */ /* 0x000fe40003800200 */
[----:B------:R-:W-:Y:S01]  /*0d30*/  IMAD R0, R3, -0x800000, R5 ;  /* 0xff80000003007824 */ /* 0x000fe200078e0205 */
[----:B------:R-:W-:Y:S02]  /*0d40*/  IADD3 R6, PT, PT, R6, -0x3, R3 ;  /* 0xfffffffd06067810 */ /* 0x000fe40007ffe003 */
[----:B------:R-:W-:-:S03]  /*0d50*/  FADD.FTZ R9, -RZ, -UR4 ;  /* 0x80000004ff097e21 */ /* 0x000fc60008010100 */
[----:B------:R-:W0:Y:S02]  /*0d60*/  MUFU.RCP R7, UR4 ;  /* 0x0000000400077d08 */ /* 0x000e240008001000 */
[----:B0-----:R-:W-:-:S04]  /*0d70*/  FFMA R8, R7, R9, 1 ;  /* 0x3f80000007087423 */ /* 0x001fc80000000009 */
[----:B------:R-:W-:-:S04]  /*0d80*/  FFMA R7, R7, R8, R7 ;  /* 0x0000000807077223 */ /* 0x000fc80000000007 */
[----:B------:R-:W-:-:S04]  /*0d90*/  FFMA R8, R0, R7, RZ ;  /* 0x0000000700087223 */ /* 0x000fc800000000ff */
[----:B------:R-:W-:-:S04]  /*0da0*/  FFMA R5, R9, R8, R0 ;  /* 0x0000000809057223 */ /* 0x000fc80000000000 */
[----:B------:R-:W-:-:S04]  /*0db0*/  FFMA R8, R7, R5, R8 ;  /* 0x0000000507087223 */ /* 0x000fc80000000008 */
[----:B------:R-:W-:-:S04]  /*0dc0*/  FFMA R9, R9, R8, R0 ;  /* 0x0000000809097223 */ /* 0x000fc80000000000 */
[----:B------:R-:W-:-:S05]  /*0dd0*/  FFMA R5, R7, R9, R8 ;  /* 0x0000000907057223 */ /* 0x000fca0000000008 */
[----:B------:R-:W-:-:S04]  /*0de0*/  SHF.R.U32.HI R0, RZ, 0x17, R5 ;  /* 0x00000017ff007819 */ /* 0x000fc80000011605 */
[----:B------:R-:W-:-:S04]  /*0df0*/  LOP3.LUT R0, R0, 0xff, RZ, 0xc0, !PT ;  /* 0x000000ff00007812 */ /* 0x000fc800078ec0ff */
[----:B------:R-:W-:-:S04]  /*0e00*/  IADD3 R10, PT, PT, R0, R6, RZ ;  /* 0x00000006000a7210 */ /* 0x000fc80007ffe0ff */
[----:B------:R-:W-:-:S04]  /*0e10*/  IADD3 R0, PT, PT, R10, -0x1, RZ ;  /* 0xffffffff0a007810 */ /* 0x000fc80007ffe0ff */
[----:B------:R-:W-:-:S13]  /*0e20*/  ISETP.GE.U32.AND P0, PT, R0, 0xfe, PT ;  /* 0x000000fe0000780c */ /* 0x000fda0003f06070 */
[----:B------:R-:W-:Y:S05]  /*0e30*/  @!P0 BRA `(.L_x_14) ;  /* 0x0000000000808947 */ /* 0x000fea0003800000 */
[----:B------:R-:W-:-:S13]  /*0e40*/  ISETP.GT.AND P0, PT, R10, 0xfe, PT ;  /* 0x000000fe0a00780c */ /* 0x000fda0003f04270 */
[----:B------:R-:W-:Y:S05]  /*0e50*/  @P0 BRA `(.L_x_15) ;  /* 0x00000000006c0947 */ /* 0x000fea0003800000 */
[----:B------:R-:W-:-:S13]  /*0e60*/  ISETP.GE.AND P0, PT, R10, 0x1, PT ;  /* 0x000000010a00780c */ /* 0x000fda0003f06270 */
[----:B------:R-:W-:Y:S05]  /*0e70*/  @P0 BRA `(.L_x_16) ;  /* 0x0000000000740947 */ /* 0x000fea0003800000 */
[----:B------:R-:W-:Y:S02]  /*0e80*/  ISETP.GE.AND P0, PT, R10, -0x18, PT ;  /* 0xffffffe80a00780c */ /* 0x000fe40003f06270 */
[----:B------:R-:W-:-:S11]  /*0e90*/  LOP3.LUT R5, R5, 0x80000000, RZ, 0xc0, !PT ;  /* 0x8000000005057812 */ /* 0x000fd600078ec0ff */
[----:B------:R-:W-:Y:S05]  /*0ea0*/  @!P0 BRA `(.L_x_16) ;  /* 0x0000000000688947 */ /* 0x000fea0003800000 */
[CCC-:B------:R-:W-:Y:S01]  /*0eb0*/  FFMA.RZ R0, R7.reuse, R9.reuse, R8.reuse ;  /* 0x0000000907007223 */ /* 0x1c0fe2000000c008 */
[C---:B------:R-:W-:Y:S02]  /*0ec0*/  IADD3 R6, PT, PT, R10.reuse, 0x20, RZ ;  /* 0x000000200a067810 */ /* 0x040fe40007ffe0ff */
[----:B------:R-:W-:Y:S02]  /*0ed0*/  ISETP.NE.AND P2, PT, R10, RZ, PT ;  /* 0x000000ff0a00720c */ /* 0x000fe40003f45270 */
[----:B------:R-:W-:Y:S01]  /*0ee0*/  LOP3.LUT R3, R0, 0x7fffff, RZ, 0xc0, !PT ;  /* 0x007fffff00037812 */ /* 0x000fe200078ec0ff */
[CCC-:B------:R-:W-:Y:S01]  /*0ef0*/  FFMA.RP R0, R7.reuse, R9.reuse, R8.reuse ;  /* 0x0000000907007223 */ /* 0x1c0fe20000008008 */
[----:B------:R-:W-:Y:S01]  /*0f00*/  FFMA.RM R7, R7, R9, R8 ;  /* 0x0000000907077223 */ /* 0x000fe20000004008 */
[----:B------:R-:W-:Y:S01]  /*0f10*/  IMAD.MOV R8, RZ, RZ, -R10 ;  /* 0x000000ffff087224 */ /* 0x000fe200078e0a0a */
[----:B------:R-:W-:Y:S02]  /*0f20*/  LOP3.LUT R3, R3, 0x800000, RZ, 0xfc, !PT ;  /* 0x0080000003037812 */ /* 0x000fe400078efcff */
[----:B------:R-:W-:-:S02]  /*0f30*/  ISETP.NE.AND P1, PT, R10, RZ, PT ;  /* 0x000000ff0a00720c */ /* 0x000fc40003f25270 */
[----:B------:R-:W-:Y:S02]  /*0f40*/  SHF.L.U32 R6, R3, R6, RZ ;  /* 0x0000000603067219 */ /* 0x000fe400000006ff */
[----:B------:R-:W-:Y:S02]  /*0f50*/  FSETP.NEU.FTZ.AND P0, PT, R0, R7, PT ;  /* 0x000000070000720b */ /* 0x000fe40003f1d000 */
[----:B------:R-:W-:Y:S02]  /*0f60*/  SEL R0, R8, RZ, P2 ;  /* 0x000000ff08007207 */ /* 0x000fe40001000000 */
[----:B------:R-:W-:Y:S02]  /*0f70*/  ISETP.NE.AND P1, PT, R6, RZ, P1 ;  /* 0x000000ff0600720c */ /* 0x000fe40000f25270 */
[----:B------:R-:W-:Y:S02]  /*0f80*/  SHF.R.U32.HI R0, RZ, R0, R3 ;  /* 0x00000000ff007219 */ /* 0x000fe40000011603 */
[----:B------:R-:W-:-:S02]  /*0f90*/  PLOP3.LUT P0, PT, P0, P1, PT, 0xf8, 0x8f ;  /* 0x00000000008f781c */ /* 0x000fc40000703f70 */
[----:B------:R-:W-:Y:S02]  /*0fa0*/  SHF.R.U32.HI R6, RZ, 0x1, R0 ;  /* 0x00000001ff067819 */ /* 0x000fe40000011600 */
[----:B------:R-:W-:-:S04]  /*0fb0*/  SEL R3, RZ, 0x1, !P0 ;  /* 0x00000001ff037807 */ /* 0x000fc80004000000 */
[----:B------:R-:W-:-:S04]  /*0fc0*/  LOP3.LUT R3, R3, 0x1, R6, 0xf8, !PT ;  /* 0x0000000103037812 */ /* 0x000fc800078ef806 */
[----:B------:R-:W-:-:S04]  /*0fd0*/  LOP3.LUT R3, R3, R0, RZ, 0xc0, !PT ;  /* 0x0000000003037212 */ /* 0x000fc800078ec0ff */
[----:B------:R-:W-:-:S04]  /*0fe0*/  IADD3 R6, PT, PT, R6, R3, RZ ;  /* 0x0000000306067210 */ /* 0x000fc80007ffe0ff */
[----:B------:R-:W-:Y:S01]  /*0ff0*/  LOP3.LUT R5, R6, R5, RZ, 0xfc, !PT ;  /* 0x0000000506057212 */ /* 0x000fe200078efcff */
[----:B------:R-:W-:Y:S06]  /*1000*/  BRA `(.L_x_16) ;  /* 0x0000000000107947 */ /* 0x000fec0003800000 */
.L_x_15:
[----:B------:R-:W-:-:S04]  /*1010*/  LOP3.LUT R5, R5, 0x80000000, RZ, 0xc0, !PT ;  /* 0x8000000005057812 */ /* 0x000fc800078ec0ff */
[----:B------:R-:W-:Y:S01]  /*1020*/  LOP3.LUT R5, R5, 0x7f800000, RZ, 0xfc, !PT ;  /* 0x7f80000005057812 */ /* 0x000fe200078efcff */
[----:B------:R-:W-:Y:S06]  /*1030*/  BRA `(.L_x_16) ;  /* 0x0000000000047947 */ /* 0x000fec0003800000 */
.L_x_14:
[----:B------:R-:W-:-:S07]  /*1040*/  LEA R5, R6, R5, 0x17 ;  /* 0x0000000506057211 */ /* 0x000fce00078eb8ff */
.L_x_16:
[----:B------:R-:W-:Y:S05]  /*1050*/  BSYNC.RECONVERGENT B2 ;  /* 0x0000000000027941 */ /* 0x000fea0003800200 */
.L_x_13:
[----:B------:R-:W-:Y:S05]  /*1060*/  BRA `(.L_x_17) ;  /* 0x0000000000207947 */ /* 0x000fea0003800000 */
.L_x_12:
[----:B------:R-:W-:-:S04]  /*1070*/  LOP3.LUT R5, R6, 0x80000000, R5, 0x48, !PT ;  /* 0x8000000006057812 */ /* 0x000fc800078e4805 */
[----:B------:R-:W-:Y:S01]  /*1080*/  LOP3.LUT R5, R5, 0x7f800000, RZ, 0xfc, !PT ;  /* 0x7f80000005057812 */ /* 0x000fe200078efcff */
[----:B------:R-:W-:Y:S06]  /*1090*/  BRA `(.L_x_17) ;  /* 0x0000000000147947 */ /* 0x000fec0003800000 */
.L_x_11:
[----:B------:R-:W-:Y:S01]  /*10a0*/  LOP3.LUT R5, R6, 0x80000000, R5, 0x48, !PT ;  /* 0x8000000006057812 */ /* 0x000fe200078e4805 */
[----:B------:R-:W-:Y:S06]  /*10b0*/  BRA `(.L_x_17) ;  /* 0x00000000000c7947 */ /* 0x000fec0003800000 */
.L_x_10:
[----:B------:R-:W0:Y:S01]  /*10c0*/  MUFU.RSQ R5, -QNAN ;  /* 0xffc0000000057908 */ /* 0x000e220000001400 */
[----:B------:R-:W-:Y:S05]  /*10d0*/  BRA `(.L_x_17) ;  /* 0x0000000000047947 */ /* 0x000fea0003800000 */
.L_x_9:
[----:B------:R-:W-:-:S07]  /*10e0*/  FADD.FTZ R5, R0, 10 ;  /* 0x4120000000057421 */ /* 0x000fce0000010000 */
.L_x_17:
[----:B------:R-:W-:Y:S05]  /*10f0*/  BSYNC.RECONVERGENT B0 ;  /* 0x0000000000007941 */ /* 0x000fea0003800200 */
.L_x_6:
[----:B------:R-:W-:-:S04]  /*1100*/  HFMA2 R3, -RZ, RZ, 0, 0 ;  /* 0x00000000ff037431 */ /* 0x000fc800000001ff */
[----:B0-----:R-:W-:Y:S05]  /*1110*/  RET.REL.NODEC R2 `(_Z16optimizedKernel1PfS_i) ;  /* 0xffffffec02b87950 */ /* 0x001fea0003c3ffff */
.L_x_18:
        /* <DEDUP_REMOVED lines=14> */
.L_x_20:


//--------------------- .text._Z11basicKernelPfS_i --------------------------
	.section	.text._Z11basicKernelPfS_i,"ax",@progbits
	.align	128
        .global         _Z11basicKernelPfS_i
        .type           _Z11basicKernelPfS_i,@function
        .size           _Z11basicKernelPfS_i,(.L_x_25 - _Z11basicKernelPfS_i)
        .other          _Z11basicKernelPfS_i,@"STO_CUDA_ENTRY STV_DEFAULT"
_Z11basicKernelPfS_i:
.text._Z11basicKernelPfS_i:
        /* <DEDUP_REMOVED lines=12> */
[----:B-1----:R-:W3:Y:S01]  /*00c0*/  LDG.E R2, desc[UR4][R2.64] ;  /* 0x0000000402027981 */ /* 0x002ee2000c1e1900 */
[----:B--2---:R-:W-:-:S04]  /*00d0*/  IMAD.WIDE R4, R7, 0x4, R4 ;  /* 0x0000000407047825 */ /* 0x004fc800078e0204 */
[----:B---3--:R-:W-:-:S04]  /*00e0*/  FFMA R0, R2, R2, R2 ;  /* 0x0000000202007223 */ /* 0x008fc80000000002 */
[----:B------:R-:W-:-:S05]  /*00f0*/  FADD R7, R0, 1 ;  /* 0x3f80000000077421 */ /* 0x000fca0000000000 */
[----:B------:R-:W-:Y:S01]  /*0100*/  STG.E desc[UR4][R4.64], R7 ;  /* 0x0000000704007986 */ /* 0x000fe2000c101904 */
[----:B------:R-:W-:Y:S05]  /*0110*/  EXIT ;  /* 0x000000000000794d */ /* 0x000fea0003800000 */
.L_x_19:
        /* <DEDUP_REMOVED lines=14> */
.L_x_25:


//--------------------- .nv.shared.reserved.0     --------------------------
	.section	.nv.shared.reserved.0,"aw",@nobits
	.weak		__nv_reservedSMEM_offset_0_alias
	.size		__nv_reservedSMEM_offset_0_alias, 0, 64
	.other		__nv_reservedSMEM_offset_0_alias,@"STO_CUDA_RESERVED_SHARED STV_DEFAULT"
__nv_reservedSMEM_offset_0_alias:
	.zero		0
	.zero		64


//--------------------- .nv.shared._Z16optimizedKernel2PfS_i --------------------------
	.section	.nv.shared._Z16optimizedKernel2PfS_i,"aw",@nobits
	.sectionflags	@""
	.align	4
.nv.shared._Z16optimizedKernel2PfS_i:
	.zero		2048


//--------------------- .nv.constant0._Z16optimizedKernel4P6float4S0_i --------------------------
	.section	.nv.constant0._Z16optimizedKernel4P6float4S0_i,"a",@progbits
	.sectionflags	@""
	.align	4
.nv.constant0._Z16optimizedKernel4P6float4S0_i:
	.zero		916


//--------------------- .nv.constant0._Z16optimizedKernel3PfS_i --------------------------
	.section	.nv.constant0._Z16optimizedKernel3PfS_i,"a",@progbits
	.sectionflags	@""
	.align	4
.nv.constant0._Z16optimizedKernel3PfS_i:
	.zero		916


//--------------------- .nv.constant0._Z16optimizedKernel2PfS_i --------------------------
	.section	.nv.constant0._Z16optimizedKernel2PfS_i,"a",@progbits
	.sectionflags	@""
	.align	4
.nv.constant0._Z16optimizedKernel2PfS_i:
	.zero		916


//--------------------- .nv.constant0._Z16optimizedKernel1PfS_i --------------------------
	.section	.nv.constant0._Z16optimizedKernel1PfS_i,"a",@progbits
	.sectionflags	@""
	.align	4
.nv.constant0._Z16optimizedKernel1PfS_i:
	.zero		916


//--------------------- .nv.constant0._Z11basicKernelPfS_i --------------------------
	.section	.nv.constant0._Z11basicKernelPfS_i,"a",@progbits
	.sectionflags	@""
	.align	4
.nv.constant0._Z11basicKernelPfS_i:
	.zero		916


//--------------------- SYMBOLS --------------------------

	.type		.nv.reservedSmem.offset0,@object
	.size		.nv.reservedSmem.offset0,0x4
	.type		.nv.reservedSmem.cap,@object
	.size		.nv.reservedSmem.cap,0x4
